# CuTe-DSL kernel — source=fa4 family=fa4_bwd_sm100
# config = {"dtype": "BFloat16", "causal": false, "use_2cta": false, "head_dim": 128}


// ===== COMPILED SASS (sm_100a) =====

	.target	sm_100a

	.elftype	@"ET_EXEC"


//--------------------- .note.nv.tkinfo           --------------------------
	.section	.note.nv.tkinfo,"",@"SHT_NOTE"
	.sectionflags	@"SHF_NOTE_NV_TKINFO"
	.tkinfo
        /*0018*/ 	.word	0x00000081
        /*0030*/ 	.string	""
        /*0030*/ 	.string	"ptxas"
        /*0030*/ 	.string	"Cuda compilation tools, release 12.9, V12.9.83"
        /*0030*/ 	.string	"Build system must define TOOLS_VERSION_EXTENDED"
        /*0030*/ 	.string	"-O 3 -arch sm_100a "



//--------------------- .note.nv.cuver            --------------------------
	.section	.note.nv.cuver,"",@"SHT_NOTE"
	.sectionflags	@"SHF_NOTE_NV_CUVER"
        /*0018*/ 	.short	0x0001
        /*001a*/ 	.short	0x0064
        /*001c*/ 	.short	0x0001
        /*001e*/ 	.short	0x0000
        /*0020*/ 	.short	0x0001
        /*0022*/ 	.short	0x0000


//--------------------- .nv.info                  --------------------------
	.section	.nv.info,"",@"SHT_CUDA_INFO"
	.align	4


	//----- nvinfo : EIATTR_REGCOUNT
	.align		4
        /*0000*/ 	.byte	0x04, 0x2f
        /*0002*/ 	.short	(.L_4 - .L_3)
	.align		4
.L_3:
        /*0004*/ 	.word	index@(kernel_cutlass_kernel_flash_attncuteflash_bwd_sm100FlashAttentionBackwardSm100_object_at__tensor0000o12811101213_None_tensor0000o12811101213_None_tensor0000o12811101213_tensorptrf32gmemo1_0)
        /*0008*/ 	.word	0x00000080


	//----- nvinfo : EIATTR_FRAME_SIZE
	.align		4
.L_4:
        /*000c*/ 	.byte	0x04, 0x11
        /*000e*/ 	.short	(.L_6 - .L_5)
	.align		4
.L_5:
        /*0010*/ 	.word	index@($__internal_2_$__cuda_sm10x_tcgen05_guardrail_trap_unallocated_columns_being_dealloced)
        /*0014*/ 	.word	0x00000000


	//----- nvinfo : EIATTR_FRAME_SIZE
	.align		4
.L_6:
        /*0018*/ 	.byte	0x04, 0x11
        /*001a*/ 	.short	(.L_8 - .L_7)
	.align		4
.L_7:
        /*001c*/ 	.word	index@($__internal_1_$__cuda_sm10x_tcgen05_guardrail_trap_phase_invalid_during_alloc)
        /*0020*/ 	.word	0x00000000


	//----- nvinfo : EIATTR_FRAME_SIZE
	.align		4
.L_8:
        /*0024*/ 	.byte	0x04, 0x11
        /*0026*/ 	.short	(.L_10 - .L_9)
	.align		4
.L_9:
        /*0028*/ 	.word	index@($__internal_0_$__cuda_sm10x_tcgen05_guardrail_trap_col_being_dealloced_not_returned_by_alloc)
        /*002c*/ 	.word	0x00000000


	//----- nvinfo : EIATTR_FRAME_SIZE
	.align		4
.L_10:
        /*0030*/ 	.byte	0x04, 0x11
        /*0032*/ 	.short	(.L_12 - .L_11)
	.align		4
.L_11:
        /*0034*/ 	.word	index@(kernel_cutlass_kernel_flash_attncuteflash_bwd_sm100FlashAttentionBackwardSm100_object_at__tensor0000o12811101213_None_tensor0000o12811101213_None_tensor0000o12811101213_tensorptrf32gmemo1_0)
        /*0038*/ 	.word	0x00000000


	//----- nvinfo : EIATTR_MIN_STACK_SIZE
	.align		4
.L_12:
        /*003c*/ 	.byte	0x04, 0x12
        /*003e*/ 	.short	(.L_14 - .L_13)
	.align		4
.L_13:
        /*0040*/ 	.word	index@(kernel_cutlass_kernel_flash_attncuteflash_bwd_sm100FlashAttentionBackwardSm100_object_at__tensor0000o12811101213_None_tensor0000o12811101213_None_tensor0000o12811101213_tensorptrf32gmemo1_0)
        /*0044*/ 	.word	0x00000000
.L_14:


//--------------------- .nv.info.kernel_cutlass_kernel_flash_attncuteflash_bwd_sm100FlashAttentionBackwardSm100_object_at__tensor0000o12811101213_None_tensor0000o12811101213_None_tensor0000o12811101213_tensorptrf32gmemo1_0 --------------------------
	.section	.nv.info.kernel_cutlass_kernel_flash_attncuteflash_bwd_sm100FlashAttentionBackwardSm100_object_at__tensor0000o12811101213_None_tensor0000o12811101213_None_tensor0000o12811101213_tensorptrf32gmemo1_0,"",@"SHT_CUDA_INFO"
	.sectionflags	@""
	.align	4


	//----- nvinfo : EIATTR_CUDA_API_VERSION
	.align		4
        /*0000*/ 	.byte	0x04, 0x37
        /*0002*/ 	.short	(.L_16 - .L_15)
.L_15:
        /*0004*/ 	.word	0x00000081


	//----- nvinfo : EIATTR_KPARAM_INFO
	.align		4
.L_16:
        /*0008*/ 	.byte	0x04, 0x17
        /*000a*/ 	.short	(.L_18 - .L_17)
.L_17:
        /*000c*/ 	.word	0x00000000
        /*0010*/ 	.short	0x001b
        /*0012*/ 	.short	0x0464
        /*0014*/ 	.byte	0x00, 0xf0, 0x31, 0x00


	//----- nvinfo : EIATTR_KPARAM_INFO
	.align		4
.L_18:
        /*0018*/ 	.byte	0x04, 0x17
        /*001a*/ 	.short	(.L_20 - .L_19)
.L_19:
        /*001c*/ 	.word	0x00000000
        /*0020*/ 	.short	0x001a
        /*0022*/ 	.short	0x0460
        /*0024*/ 	.byte	0x00, 0xf0, 0x11, 0x00


	//----- nvinfo : EIATTR_KPARAM_INFO
	.align		4
.L_20:
        /*0028*/ 	.byte	0x04, 0x17
        /*002a*/ 	.short	(.L_22 - .L_21)
.L_21:
        /*002c*/ 	.word	0x00000000
        /*0030*/ 	.short	0x0019
        /*0032*/ 	.short	0x045c
        /*0034*/ 	.byte	0x00, 0xf0, 0x11, 0x00


	//----- nvinfo : EIATTR_KPARAM_INFO
	.align		4
.L_22:
        /*0038*/ 	.byte	0x04, 0x17
        /*003a*/ 	.short	(.L_24 - .L_23)
.L_23:
        /*003c*/ 	.word	0x00000000
        /*0040*/ 	.short	0x0018
        /*0042*/ 	.short	0x0458
        /*0044*/ 	.byte	0x00, 0xf0, 0x11, 0x00


	//----- nvinfo : EIATTR_KPARAM_INFO
	.align		4
.L_24:
        /*0048*/ 	.byte	0x04, 0x17
        /*004a*/ 	.short	(.L_26 - .L_25)
.L_25:
        /*004c*/ 	.word	0x00000000
        /*0050*/ 	.short	0x0017
        /*0052*/ 	.short	0x0454
        /*0054*/ 	.byte	0x00, 0xf0, 0x11, 0x00


	//----- nvinfo : EIATTR_KPARAM_INFO
	.align		4
.L_26:
        /*0058*/ 	.byte	0x04, 0x17
        /*005a*/ 	.short	(.L_28 - .L_27)
.L_27:
        /*005c*/ 	.word	0x00000000
        /*0060*/ 	.short	0x0016
        /*0062*/ 	.short	0x0450
        /*0064*/ 	.byte	0x00, 0xf0, 0x11, 0x00


	//----- nvinfo : EIATTR_KPARAM_INFO
	.align		4
.L_28:
        /*0068*/ 	.byte	0x04, 0x17
        /*006a*/ 	.short	(.L_30 - .L_29)
.L_29:
        /*006c*/ 	.word	0x00000000
        /*0070*/ 	.short	0x0015
        /*0072*/ 	.short	0x044c
        /*0074*/ 	.byte	0x00, 0xf0, 0x0d, 0x00


	//----- nvinfo : EIATTR_KPARAM_INFO
	.align		4
.L_30:
        /*0078*/ 	.byte	0x04, 0x17
        /*007a*/ 	.short	(.L_32 - .L_31)
.L_31:
        /*007c*/ 	.word	0x00000000
        /*0080*/ 	.short	0x0014
        /*0082*/ 	.short	0x0449
        /*0084*/ 	.byte	0x00, 0xf0, 0x0d, 0x00


	//----- nvinfo : EIATTR_KPARAM_INFO
	.align		4
.L_32:
        /*0088*/ 	.byte	0x04, 0x17
        /*008a*/ 	.short	(.L_34 - .L_33)
.L_33:
        /*008c*/ 	.word	0x00000000
        /*0090*/ 	.short	0x0013
        /*0092*/ 	.short	0x0446
        /*0094*/ 	.byte	0x00, 0xf0, 0x0d, 0x00


	//----- nvinfo : EIATTR_KPARAM_INFO
	.align		4
.L_34:
        /*0098*/ 	.byte	0x04, 0x17
        /*009a*/ 	.short	(.L_36 - .L_35)
.L_35:
        /*009c*/ 	.word	0x00000000
        /*00a0*/ 	.short	0x0012
        /*00a2*/ 	.short	0x0443
        /*00a4*/ 	.byte	0x00, 0xf0, 0x0d, 0x00


	//----- nvinfo : EIATTR_KPARAM_INFO
	.align		4
.L_36:
        /*00a8*/ 	.byte	0x04, 0x17
        /*00aa*/ 	.short	(.L_38 - .L_37)
.L_37:
        /*00ac*/ 	.word	0x00000000
        /*00b0*/ 	.short	0x0011
        /*00b2*/ 	.short	0x0440
        /*00b4*/ 	.byte	0x00, 0xf0, 0x0d, 0x00


	//----- nvinfo : EIATTR_KPARAM_INFO
	.align		4
.L_38:
        /*00b8*/ 	.byte	0x04, 0x17
        /*00ba*/ 	.short	(.L_40 - .L_39)
.L_39:
        /*00bc*/ 	.word	0x00000000
        /*00c0*/ 	.short	0x0010
        /*00c2*/ 	.short	0x03c0
        /*00c4*/ 	.byte	0x00, 0xf0, 0x01, 0x02


	//----- nvinfo : EIATTR_KPARAM_INFO
	.align		4
.L_40:
        /*00c8*/ 	.byte	0x04, 0x17
        /*00ca*/ 	.short	(.L_42 - .L_41)
.L_41:
        /*00cc*/ 	.word	0x00000000
        /*00d0*/ 	.short	0x000f
        /*00d2*/ 	.short	0x0340
        /*00d4*/ 	.byte	0x00, 0xf0, 0x01, 0x02


	//----- nvinfo : EIATTR_KPARAM_INFO
	.align		4
.L_42:
        /*00d8*/ 	.byte	0x04, 0x17
        /*00da*/ 	.short	(.L_44 - .L_43)
.L_43:
        /*00dc*/ 	.word	0x00000000
        /*00e0*/ 	.short	0x000e
        /*00e2*/ 	.short	0x02c0
        /*00e4*/ 	.byte	0x00, 0xf0, 0x01, 0x02


	//----- nvinfo : EIATTR_KPARAM_INFO
	.align		4
.L_44:
        /*00e8*/ 	.byte	0x04, 0x17
        /*00ea*/ 	.short	(.L_46 - .L_45)
.L_45:
        /*00ec*/ 	.word	0x00000000
        /*00f0*/ 	.short	0x000d
        /*00f2*/ 	.short	0x0240
        /*00f4*/ 	.byte	0x00, 0xf0, 0x01, 0x02


	//----- nvinfo : EIATTR_KPARAM_INFO
	.align		4
.L_46:
        /*00f8*/ 	.byte	0x04, 0x17
        /*00fa*/ 	.short	(.L_48 - .L_47)
.L_47:
        /*00fc*/ 	.word	0x00000000
        /*0100*/ 	.short	0x000c
        /*0102*/ 	.short	0x01c0
        /*0104*/ 	.byte	0x00, 0xf0, 0x01, 0x02


	//----- nvinfo : EIATTR_KPARAM_INFO
	.align		4
.L_48:
        /*0108*/ 	.byte	0x04, 0x17
        /*010a*/ 	.short	(.L_50 - .L_49)
.L_49:
        /*010c*/ 	.word	0x00000000
        /*0110*/ 	.short	0x000b
        /*0112*/ 	.short	0x0140
        /*0114*/ 	.byte	0x00, 0xf0, 0x01, 0x02


	//----- nvinfo : EIATTR_KPARAM_INFO
	.align		4
.L_50:
        /*0118*/ 	.byte	0x04, 0x17
        /*011a*/ 	.short	(.L_52 - .L_51)
.L_51:
        /*011c*/ 	.word	0x00000000
        /*0120*/ 	.short	0x000a
        /*0122*/ 	.short	0x011c
        /*0124*/ 	.byte	0x00, 0xf0, 0x31, 0x00


	//----- nvinfo : EIATTR_KPARAM_INFO
	.align		4
.L_52:
        /*0128*/ 	.byte	0x04, 0x17
        /*012a*/ 	.short	(.L_54 - .L_53)
.L_53:
        /*012c*/ 	.word	0x00000000
        /*0130*/ 	.short	0x0009
        /*0132*/ 	.short	0x0110
        /*0134*/ 	.byte	0x00, 0xf0, 0x31, 0x00


	//----- nvinfo : EIATTR_KPARAM_INFO
	.align		4
.L_54:
        /*0138*/ 	.byte	0x04, 0x17
        /*013a*/ 	.short	(.L_56 - .L_55)
.L_55:
        /*013c*/ 	.word	0x00000000
        /*0140*/ 	.short	0x0008
        /*0142*/ 	.short	0x00e8
        /*0144*/ 	.byte	0x00, 0xf0, 0xa1, 0x00


	//----- nvinfo : EIATTR_KPARAM_INFO
	.align		4
.L_56:
        /*0148*/ 	.byte	0x04, 0x17
        /*014a*/ 	.short	(.L_58 - .L_57)
.L_57:
        /*014c*/ 	.word	0x00000000
        /*0150*/ 	.short	0x0007
        /*0152*/ 	.short	0x00b8
        /*0154*/ 	.byte	0x00, 0xf0, 0xc1, 0x00


	//----- nvinfo : EIATTR_KPARAM_INFO
	.align		4
.L_58:
        /*0158*/ 	.byte	0x04, 0x17
        /*015a*/ 	.short	(.L_60 - .L_59)
.L_59:
        /*015c*/ 	.word	0x00000000
        /*0160*/ 	.short	0x0006
        /*0162*/ 	.short	0x0088
        /*0164*/ 	.byte	0x00, 0xf0, 0xc1, 0x00


	//----- nvinfo : EIATTR_KPARAM_INFO
	.align		4
.L_60:
        /*0168*/ 	.byte	0x04, 0x17
        /*016a*/ 	.short	(.L_62 - .L_61)
.L_61:
        /*016c*/ 	.word	0x00000000
        /*0170*/ 	.short	0x0005
        /*0172*/ 	.short	0x0078
        /*0174*/ 	.byte	0x00, 0xf0, 0x31, 0x00


	//----- nvinfo : EIATTR_KPARAM_INFO
	.align		4
.L_62:
        /*0178*/ 	.byte	0x04, 0x17
        /*017a*/ 	.short	(.L_64 - .L_63)
.L_63:
        /*017c*/ 	.word	0x00000000
        /*0180*/ 	.short	0x0004
        /*0182*/ 	.short	0x0050
        /*0184*/ 	.byte	0x00, 0xf0, 0xa1, 0x00


	//----- nvinfo : EIATTR_KPARAM_INFO
	.align		4
.L_64:
        /*0188*/ 	.byte	0x04, 0x17
        /*018a*/ 	.short	(.L_66 - .L_65)
.L_65:
        /*018c*/ 	.word	0x00000000
        /*0190*/ 	.short	0x0003
        /*0192*/ 	.short	0x0028
        /*0194*/ 	.byte	0x00, 0xf0, 0xa1, 0x00


	//----- nvinfo : EIATTR_KPARAM_INFO
	.align		4
.L_66:
        /*0198*/ 	.byte	0x04, 0x17
        /*019a*/ 	.short	(.L_68 - .L_67)
.L_67:
        /*019c*/ 	.word	0x00000000
        /*01a0*/ 	.short	0x0002
        /*01a2*/ 	.short	0x0018
        /*01a4*/ 	.byte	0x00, 0xf0, 0x31, 0x00


	//----- nvinfo : EIATTR_KPARAM_INFO
	.align		4
.L_68:
        /*01a8*/ 	.byte	0x04, 0x17
        /*01aa*/ 	.short	(.L_70 - .L_69)
.L_69:
        /*01ac*/ 	.word	0x00000000
        /*01b0*/ 	.short	0x0001
        /*01b2*/ 	.short	0x000c
        /*01b4*/ 	.byte	0x00, 0xf0, 0x31, 0x00


	//----- nvinfo : EIATTR_KPARAM_INFO
	.align		4
.L_70:
        /*01b8*/ 	.byte	0x04, 0x17
        /*01ba*/ 	.short	(.L_72 - .L_71)
.L_71:
        /*01bc*/ 	.word	0x00000000
        /*01c0*/ 	.short	0x0000
        /*01c2*/ 	.short	0x0000
        /*01c4*/ 	.byte	0x00, 0xf0, 0x31, 0x00


	//----- nvinfo : EIATTR_AT_ENTRY_FRAGMENTS
	.align		4
.L_72:
        /*01c8*/ 	.byte	0x04, 0x4f
        /*01ca*/ 	.short	(.L_74 - .L_73)


	//   ....[0]....
.L_73:
        /*01cc*/ 	.word	0x00000004


	//----- nvinfo : EIATTR_RESERVED_SMEM_USED
	.align		4
.L_74:
        /*01d0*/ 	.byte	0x01, 0x41
	.zero		2


	//----- nvinfo : EIATTR_SPARSE_MMA_MASK
	.align		4
        /*01d4*/ 	.byte	0x03, 0x50
        /*01d6*/ 	.short	0x0000


	//----- nvinfo : EIATTR_TCGEN05_1CTA_USED
	.align		4
        /*01d8*/ 	.byte	0x01, 0x51
	.zero		2


	//----- nvinfo : EIATTR_MAXREG_COUNT
	.align		4
        /*01dc*/ 	.byte	0x03, 0x1b
        /*01de*/ 	.short	0x0080


	//----- nvinfo : EIATTR_NUM_BARRIERS
	.align		4
        /*01e0*/ 	.byte	0x02, 0x4c
        /*01e2*/ 	.byte	0x10
	.zero		1


	//----- nvinfo : EIATTR_INT_WARP_WIDE_INSTR_OFFSETS
	.align		4
        /*01e4*/ 	.byte	0x04, 0x31
        /*01e6*/ 	.short	(.L_76 - .L_75)


	//   ....[0]....
.L_75:
        /*01e8*/ 	.word	0x00005b60


	//   ....[1]....
        /*01ec*/ 	.word	0x00005b90


	//----- nvinfo : EIATTR_COOP_GROUP_MASK_REGIDS
	.align		4
.L_76:
        /*01f0*/ 	.byte	0x04, 0x29
        /*01f2*/ 	.short	(.L_78 - .L_77)


	//   ....[0]....
.L_77:
        /*01f4*/ 	.word	0xffffffff


	//   ....[1]....
        /*01f8*/ 	.word	0xffffffff


	//   ....[2]....
        /*01fc*/ 	.word	0xffffffff


	//   ....[3]....
        /*0200*/ 	.word	0xffffffff


	//   ....[4]....
        /*0204*/ 	.word	0xffffffff


	//   ....[5]....
        /*0208*/ 	.word	0xffffffff


	//   ....[6]....
        /*020c*/ 	.word	0xffffffff


	//   ....[7]....
        /*0210*/ 	.word	0xffffffff


	//   ....[8]....
        /*0214*/ 	.word	0xffffffff


	//   ....[9]....
        /*0218*/ 	.word	0xffffffff


	//   ....[10]....
        /*021c*/ 	.word	0xffffffff


	//----- nvinfo : EIATTR_COOP_GROUP_INSTR_OFFSETS
	.align		4
.L_78:
        /*0220*/ 	.byte	0x04, 0x28
        /*0222*/ 	.short	(.L_80 - .L_79)


	//   ....[0]....
.L_79:
        /*0224*/ 	.word	0x00001c70


	//   ....[1]....
        /*0228*/ 	.word	0x00001f30


	//   ....[2]....
        /*022c*/ 	.word	0x00002120


	//   ....[3]....
        /*0230*/ 	.word	0x00002150


	//   ....[4]....
        /*0234*/ 	.word	0x00002180


	//   ....[5]....
        /*0238*/ 	.word	0x000021b0


	//   ....[6]....
        /*023c*/ 	.word	0x00005a70


	//   ....[7]....
        /*0240*/ 	.word	0x00005c40


	//   ....[8]....
        /*0244*/ 	.word	0x00008340


	//   ....[9]....
        /*0248*/ 	.word	0x00008be0


	//   ....[10]....
        /*024c*/ 	.word	0x00009170


	//----- nvinfo : EIATTR_REG_RECONFIG
	.align		4
.L_80:
        /*0250*/ 	.byte	0x01, 0x54
	.zero		2


	//----- nvinfo : EIATTR_VRC_CTA_INIT_COUNT
	.align		4
        /*0254*/ 	.byte	0x02, 0x4a
        /*0256*/ 	.byte	0x80
	.zero		1


	//----- nvinfo : EIATTR_MBARRIER_INSTR_OFFSETS
	.align		4
        /*0258*/ 	.byte	0x04, 0x39
        /*025a*/ 	.short	(.L_82 - .L_81)


	//   ....[0]....
.L_81:
        /*025c*/ 	.word	0x00000300
        /*0260*/ 	.word	0x000000ff
        /*0264*/ 	.word	0x00000060
        /*0268*/ 	.short	0x0100
        /*026a*/ 	.byte	0x04
	.zero		1


	//   ....[1]....
        /*026c*/ 	.word	0x00000310
        /*0270*/ 	.word	0x000000ff
        /*0274*/ 	.word	0x00000068
        /*0278*/ 	.short	0x0100
        /*027a*/ 	.byte	0x04
	.zero		1


	//   ....[2]....
        /*027c*/ 	.word	0x00000430
        /*0280*/ 	.word	0x000000ff
        /*0284*/ 	.word	0x00000070
        /*0288*/ 	.short	0x0100
        /*028a*/ 	.byte	0x04
	.zero		1


	//   ....[3]....
        /*028c*/ 	.word	0x00000440
        /*0290*/ 	.word	0x000000ff
        /*0294*/ 	.word	0x00000078
        /*0298*/ 	.short	0x0100
        /*029a*/ 	.byte	0x04
	.zero		1


	//   ....[4]....
        /*029c*/ 	.word	0x00000550
        /*02a0*/ 	.word	0x000000ff
        /*02a4*/ 	.word	0x00000090
        /*02a8*/ 	.short	0x0100
        /*02aa*/ 	.byte	0x04
	.zero		1


	//   ....[5]....
        /*02ac*/ 	.word	0x00000560
        /*02b0*/ 	.word	0x000000ff
        /*02b4*/ 	.word	0x00000098
        /*02b8*/ 	.short	0x0100
        /*02ba*/ 	.byte	0x04
	.zero		1


	//   ....[6]....
        /*02bc*/ 	.word	0x00000570
        /*02c0*/ 	.word	0x000000ff
        /*02c4*/ 	.word	0x000000a0
        /*02c8*/ 	.short	0x0100
        /*02ca*/ 	.byte	0x04
	.zero		1


	//   ....[7]....
        /*02cc*/ 	.word	0x00000580
        /*02d0*/ 	.word	0x000000ff
        /*02d4*/ 	.word	0x000000a8
        /*02d8*/ 	.short	0x0100
        /*02da*/ 	.byte	0x04
	.zero		1


	//   ....[8]....
        /*02dc*/ 	.word	0x00000690
        /*02e0*/ 	.word	0x000000ff
        /*02e4*/ 	.word	0x000000b0
        /*02e8*/ 	.short	0x0100
        /*02ea*/ 	.byte	0x04
	.zero		1


	//   ....[9]....
        /*02ec*/ 	.word	0x000006a0
        /*02f0*/ 	.word	0x000000ff
        /*02f4*/ 	.word	0x000000b8
        /*02f8*/ 	.short	0x0100
        /*02fa*/ 	.byte	0x04
	.zero		1


	//   ....[10]....
        /*02fc*/ 	.word	0x000007b0
        /*0300*/ 	.word	0x000000ff
        /*0304*/ 	.word	0x00000080
        /*0308*/ 	.short	0x0100
        /*030a*/ 	.byte	0x04
	.zero		1


	//   ....[11]....
        /*030c*/ 	.word	0x000007c0
        /*0310*/ 	.word	0x000000ff
        /*0314*/ 	.word	0x00000088
        /*0318*/ 	.short	0x0100
        /*031a*/ 	.byte	0x04
	.zero		1


	//   ....[12]....
        /*031c*/ 	.word	0x000008d0
        /*0320*/ 	.word	0x000000ff
        /*0324*/ 	.word	0x00000030
        /*0328*/ 	.short	0x0100
        /*032a*/ 	.byte	0x04
	.zero		1


	//   ....[13]....
        /*032c*/ 	.word	0x000008e0
        /*0330*/ 	.word	0x000000ff
        /*0334*/ 	.word	0x00000038
        /*0338*/ 	.short	0x0100
        /*033a*/ 	.byte	0x04
	.zero		1


	//   ....[14]....
        /*033c*/ 	.word	0x000008f0
        /*0340*/ 	.word	0x000000ff
        /*0344*/ 	.word	0x00000040
        /*0348*/ 	.short	0x0100
        /*034a*/ 	.byte	0x04
	.zero		1


	//   ....[15]....
        /*034c*/ 	.word	0x00000900
        /*0350*/ 	.word	0x000000ff
        /*0354*/ 	.word	0x00000048
        /*0358*/ 	.short	0x0100
        /*035a*/ 	.byte	0x04
	.zero		1


	//   ....[16]....
        /*035c*/ 	.word	0x000009f0
        /*0360*/ 	.word	0x000000ff
        /*0364*/ 	.word	0x00000050
        /*0368*/ 	.short	0x0100
        /*036a*/ 	.byte	0x04
	.zero		1


	//   ....[17]....
        /*036c*/ 	.word	0x00000a00
        /*0370*/ 	.word	0x000000ff
        /*0374*/ 	.word	0x00000058
        /*0378*/ 	.short	0x0100
        /*037a*/ 	.byte	0x04
	.zero		1


	//   ....[18]....
        /*037c*/ 	.word	0x00000a10
        /*0380*/ 	.word	0x000000ff
        /*0384*/ 	.word	0x00000000
        /*0388*/ 	.short	0x0100
        /*038a*/ 	.byte	0x04
	.zero		1


	//   ....[19]....
        /*038c*/ 	.word	0x00000a20
        /*0390*/ 	.word	0x000000ff
        /*0394*/ 	.word	0x00000008
        /*0398*/ 	.short	0x0100
        /*039a*/ 	.byte	0x04
	.zero		1


	//   ....[20]....
        /*039c*/ 	.word	0x00000a30
        /*03a0*/ 	.word	0x000000ff
        /*03a4*/ 	.word	0x00000010
        /*03a8*/ 	.short	0x0100
        /*03aa*/ 	.byte	0x04
	.zero		1


	//   ....[21]....
        /*03ac*/ 	.word	0x00000a40
        /*03b0*/ 	.word	0x000000ff
        /*03b4*/ 	.word	0x00000018
        /*03b8*/ 	.short	0x0100
        /*03ba*/ 	.byte	0x04
	.zero		1


	//   ....[22]....
        /*03bc*/ 	.word	0x00000a50
        /*03c0*/ 	.word	0x000000ff
        /*03c4*/ 	.word	0x00000020
        /*03c8*/ 	.short	0x0100
        /*03ca*/ 	.byte	0x04
	.zero		1


	//   ....[23]....
        /*03cc*/ 	.word	0x00000a60
        /*03d0*/ 	.word	0x000000ff
        /*03d4*/ 	.word	0x00000028
        /*03d8*/ 	.short	0x0100
        /*03da*/ 	.byte	0x04
	.zero		1


	//   ....[24]....
        /*03dc*/ 	.word	0x00000c90
        /*03e0*/ 	.word	0x000000ff
        /*03e4*/ 	.word	0x00000010
        /*03e8*/ 	.short	0x010a
        /*03ea*/ 	.byte	0x29
	.zero		1


	//   ....[25]....
        /*03ec*/ 	.word	0x00000e90
        /*03f0*/ 	.word	0x000000ff
        /*03f4*/ 	.word	0x00000040
        /*03f8*/ 	.short	0x010a
        /*03fa*/ 	.byte	0x29
	.zero		1


	//   ....[26]....
        /*03fc*/ 	.word	0x00000ff0
        /*0400*/ 	.word	0x000000ff
        /*0404*/ 	.word	0x00000028
        /*0408*/ 	.short	0x010a
        /*040a*/ 	.byte	0x29
	.zero		1


	//   ....[27]....
        /*040c*/ 	.word	0x00001280
        /*0410*/ 	.word	0x000000ff
        /*0414*/ 	.word	0x00000058
        /*0418*/ 	.short	0x010a
        /*041a*/ 	.byte	0x29
	.zero		1


	//   ....[28]....
        /*041c*/ 	.word	0x00001680
        /*0420*/ 	.word	0x000000ff
        /*0424*/ 	.word	0x00000010
        /*0428*/ 	.short	0x010a
        /*042a*/ 	.byte	0x21
	.zero		1


	//   ....[29]....
        /*042c*/ 	.word	0x00001780
        /*0430*/ 	.word	0x000000ff
        /*0434*/ 	.word	0x00000040
        /*0438*/ 	.short	0x010a
        /*043a*/ 	.byte	0x21
	.zero		1


	//   ....[30]....
        /*043c*/ 	.word	0x00001850
        /*0440*/ 	.word	0x000000ff
        /*0444*/ 	.word	0x00000028
        /*0448*/ 	.short	0x010a
        /*044a*/ 	.byte	0x29
	.zero		1


	//   ....[31]....
        /*044c*/ 	.word	0x00001990
        /*0450*/ 	.word	0x000000ff
        /*0454*/ 	.word	0x00000058
        /*0458*/ 	.short	0x010a
        /*045a*/ 	.byte	0x29
	.zero		1


	//   ....[32]....
        /*045c*/ 	.word	0x00001aa0
        /*0460*/ 	.word	0x00000003
        /*0464*/ 	.word	0x00000010
        /*0468*/ 	.short	0x010a
        /*046a*/ 	.byte	0xff
	.zero		1


	//   ....[33]....
        /*046c*/ 	.word	0x00001af0
        /*0470*/ 	.word	0x00000003
        /*0474*/ 	.word	0x00000040
        /*0478*/ 	.short	0x010a
        /*047a*/ 	.byte	0xff
	.zero		1


	//   ....[34]....
        /*047c*/ 	.word	0x00001b50
        /*0480*/ 	.word	0x000000ff
        /*0484*/ 	.word	0x00000028
        /*0488*/ 	.short	0x010a
        /*048a*/ 	.byte	0x29
	.zero		1


	//   ....[35]....
        /*048c*/ 	.word	0x00001ba0
        /*0490*/ 	.word	0x000000ff
        /*0494*/ 	.word	0x00000058
        /*0498*/ 	.short	0x010a
        /*049a*/ 	.byte	0x29
	.zero		1


	//   ....[36]....
        /*049c*/ 	.word	0x00002010
        /*04a0*/ 	.word	0x000000ff
        /*04a4*/ 	.word	0x00000000
        /*04a8*/ 	.short	0x010a
        /*04aa*/ 	.byte	0x10
	.zero		1


	//   ....[37]....
        /*04ac*/ 	.word	0x00002270
        /*04b0*/ 	.word	0x000000ff
        /*04b4*/ 	.word	0x00000068
        /*04b8*/ 	.short	0x010a
        /*04ba*/ 	.byte	0x10
	.zero		1


	//   ....[38]....
        /*04bc*/ 	.word	0x00002720
        /*04c0*/ 	.word	0x000000ff
        /*04c4*/ 	.word	0x00000020
        /*04c8*/ 	.short	0x010a
        /*04ca*/ 	.byte	0x10
	.zero		1


	//   ....[39]....
        /*04cc*/ 	.word	0x00002740
        /*04d0*/ 	.word	0x000000ff
        /*04d4*/ 	.word	0x00000078
        /*04d8*/ 	.short	0x010a
        /*04da*/ 	.byte	0x10
	.zero		1


	//   ....[40]....
        /*04dc*/ 	.word	0x00002760
        /*04e0*/ 	.word	0x000000ff
        /*04e4*/ 	.word	0x000000b8
        /*04e8*/ 	.short	0x010a
        /*04ea*/ 	.byte	0x10
	.zero		1


	//   ....[41]....
        /*04ec*/ 	.word	0x00002c20
        /*04f0*/ 	.word	0x000000ff
        /*04f4*/ 	.word	0x00000068
        /*04f8*/ 	.short	0x010a
        /*04fa*/ 	.byte	0x10
	.zero		1


	//   ....[42]....
        /*04fc*/ 	.word	0x00003de0
        /*0500*/ 	.word	0x000000ff
        /*0504*/ 	.word	0x00000000
        /*0508*/ 	.short	0x010a
        /*050a*/ 	.byte	0x04
	.zero		1


	//   ....[43]....
        /*050c*/ 	.word	0x00004150
        /*0510*/ 	.word	0x000000ff
        /*0514*/ 	.word	0x00000080
        /*0518*/ 	.short	0x010a
        /*051a*/ 	.byte	0x10
	.zero		1


	//   ....[44]....
        /*051c*/ 	.word	0x00004ab0
        /*0520*/ 	.word	0x000000ff
        /*0524*/ 	.word	0x00000020
        /*0528*/ 	.short	0x010a
        /*052a*/ 	.byte	0x10
	.zero		1


	//   ....[45]....
        /*052c*/ 	.word	0x00004ad0
        /*0530*/ 	.word	0x000000ff
        /*0534*/ 	.word	0x000000b8
        /*0538*/ 	.short	0x010a
        /*053a*/ 	.byte	0x10
	.zero		1


	//   ....[46]....
        /*053c*/ 	.word	0x00004cd0
        /*0540*/ 	.word	0x000000ff
        /*0544*/ 	.word	0x00000068
        /*0548*/ 	.short	0x010a
        /*054a*/ 	.byte	0x10
	.zero		1


	//   ....[47]....
        /*054c*/ 	.word	0x00005040
        /*0550*/ 	.word	0x000000ff
        /*0554*/ 	.word	0x000000a0
        /*0558*/ 	.short	0x010a
        /*055a*/ 	.byte	0x10
	.zero		1


	//   ....[48]....
        /*055c*/ 	.word	0x00005070
        /*0560*/ 	.word	0x000000ff
        /*0564*/ 	.word	0x000000a8
        /*0568*/ 	.short	0x010a
        /*056a*/ 	.byte	0x10
	.zero		1


	//   ....[49]....
        /*056c*/ 	.word	0x000050a0
        /*0570*/ 	.word	0x000000ff
        /*0574*/ 	.word	0x00000080
        /*0578*/ 	.short	0x010a
        /*057a*/ 	.byte	0x10
	.zero		1


	//   ....[50]....
        /*057c*/ 	.word	0x00006000
        /*0580*/ 	.word	0x000000ff
        /*0584*/ 	.word	0x00000030
        /*0588*/ 	.short	0x010a
        /*058a*/ 	.byte	0x09
	.zero		1


	//   ....[51]....
        /*058c*/ 	.word	0x00006020
        /*0590*/ 	.word	0x000000ff
        /*0594*/ 	.word	0x00000060
        /*0598*/ 	.short	0x010a
        /*059a*/ 	.byte	0x04
	.zero		1


	//   ....[52]....
        /*059c*/ 	.word	0x00006eb0
        /*05a0*/ 	.word	0x000000ff
        /*05a4*/ 	.word	0x00000068
        /*05a8*/ 	.short	0x0101
        /*05aa*/ 	.byte	0x04
	.zero		1


	//   ....[53]....
        /*05ac*/ 	.word	0x00006ee0
        /*05b0*/ 	.word	0x000000ff
        /*05b4*/ 	.word	0x00000040
        /*05b8*/ 	.short	0x0101
        /*05ba*/ 	.byte	0x09
	.zero		1


	//   ....[54]....
        /*05bc*/ 	.word	0x00006ef0
        /*05c0*/ 	.word	0x000000ff
        /*05c4*/ 	.word	0x00000050
        /*05c8*/ 	.short	0x010a
        /*05ca*/ 	.byte	0x04
	.zero		1


	//   ....[55]....
        /*05cc*/ 	.word	0x00006f10
        /*05d0*/ 	.word	0x000000ff
        /*05d4*/ 	.word	0x00000070
        /*05d8*/ 	.short	0x010a
        /*05da*/ 	.byte	0x04
	.zero		1


	//   ....[56]....
        /*05dc*/ 	.word	0x00007110
        /*05e0*/ 	.word	0x000000ff
        /*05e4*/ 	.word	0x00000088
        /*05e8*/ 	.short	0x010a
        /*05ea*/ 	.byte	0x04
	.zero		1


	//   ....[57]....
        /*05ec*/ 	.word	0x00007b00
        /*05f0*/ 	.word	0x000000ff
        /*05f4*/ 	.word	0x00000058
        /*05f8*/ 	.short	0x0101
        /*05fa*/ 	.byte	0x04
	.zero		1


	//   ....[58]....
        /*05fc*/ 	.word	0x00007b10
        /*0600*/ 	.word	0x000000ff
        /*0604*/ 	.word	0x00000080
        /*0608*/ 	.short	0x0101
        /*060a*/ 	.byte	0x04
	.zero		1


	//   ....[59]....
        /*060c*/ 	.word	0x00007b80
        /*0610*/ 	.word	0x00000002
        /*0614*/ 	.word	0x00000090
        /*0618*/ 	.short	0x010a
        /*061a*/ 	.byte	0xff
	.zero		1


	//   ....[60]....
        /*061c*/ 	.word	0x00008350
        /*0620*/ 	.word	0x00000002
        /*0624*/ 	.word	0x000000a0
        /*0628*/ 	.short	0x0101
        /*062a*/ 	.byte	0xff
	.zero		1


	//   ....[61]....
        /*062c*/ 	.word	0x00008360
        /*0630*/ 	.word	0x00000002
        /*0634*/ 	.word	0x00000098
        /*0638*/ 	.short	0x010a
        /*063a*/ 	.byte	0xff
	.zero		1


	//   ....[62]....
        /*063c*/ 	.word	0x00008bf0
        /*0640*/ 	.word	0x00000002
        /*0644*/ 	.word	0x000000a8
        /*0648*/ 	.short	0x0101
        /*064a*/ 	.byte	0xff
	.zero		1


	//   ....[63]....
        /*064c*/ 	.word	0x00009060
        /*0650*/ 	.word	0x00000003
        /*0654*/ 	.word	0x000000b0
        /*0658*/ 	.short	0x010a
        /*065a*/ 	.byte	0xff
	.zero		1


	//   ....[64]....
        /*065c*/ 	.word	0x00009180
        /*0660*/ 	.word	0x00000003
        /*0664*/ 	.word	0x000000b8
        /*0668*/ 	.short	0x0101
        /*066a*/ 	.byte	0xff
	.zero		1


	//   ....[65]....
        /*066c*/ 	.word	0x000099a0
        /*0670*/ 	.word	0x00000002
        /*0674*/ 	.word	0x00000010
        /*0678*/ 	.short	0x010a
        /*067a*/ 	.byte	0xff
	.zero		1


	//   ....[66]....
        /*067c*/ 	.word	0x00009a20
        /*0680*/ 	.word	0x00000002
        /*0684*/ 	.word	0x00000040
        /*0688*/ 	.short	0x010a
        /*068a*/ 	.byte	0xff
	.zero		1


	//   ....[67]....
        /*068c*/ 	.word	0x00009aa0
        /*0690*/ 	.word	0x00000002
        /*0694*/ 	.word	0x00000028
        /*0698*/ 	.short	0x010a
        /*069a*/ 	.byte	0xff
	.zero		1


	//   ....[68]....
        /*069c*/ 	.word	0x00009b20
        /*06a0*/ 	.word	0x00000002
        /*06a4*/ 	.word	0x00000058
        /*06a8*/ 	.short	0x010a
        /*06aa*/ 	.byte	0xff
	.zero		1


	//   ....[69]....
        /*06ac*/ 	.word	0x00009ba0
        /*06b0*/ 	.word	0x00000002
        /*06b4*/ 	.word	0x00000010
        /*06b8*/ 	.short	0x010a
        /*06ba*/ 	.byte	0xff
	.zero		1


	//   ....[70]....
        /*06bc*/ 	.word	0x00009c20
        /*06c0*/ 	.word	0x00000002
        /*06c4*/ 	.word	0x00000040
        /*06c8*/ 	.short	0x010a
        /*06ca*/ 	.byte	0xff
	.zero		1


	//   ....[71]....
        /*06cc*/ 	.word	0x00009ca0
        /*06d0*/ 	.word	0x00000002
        /*06d4*/ 	.word	0x00000028
        /*06d8*/ 	.short	0x010a
        /*06da*/ 	.byte	0xff
	.zero		1


	//   ....[72]....
        /*06dc*/ 	.word	0x00009d20
        /*06e0*/ 	.word	0x00000002
        /*06e4*/ 	.word	0x00000058
        /*06e8*/ 	.short	0x010a
        /*06ea*/ 	.byte	0xff
	.zero		1


	//   ....[73]....
        /*06ec*/ 	.word	0x00009d80
        /*06f0*/ 	.word	0x00000003
        /*06f4*/ 	.word	0x00000010
        /*06f8*/ 	.short	0x010a
        /*06fa*/ 	.byte	0xff
	.zero		1


	//   ....[74]....
        /*06fc*/ 	.word	0x00009de0
        /*0700*/ 	.word	0x00000003
        /*0704*/ 	.word	0x00000040
        /*0708*/ 	.short	0x010a
        /*070a*/ 	.byte	0xff
	.zero		1


	//   ....[75]....
        /*070c*/ 	.word	0x00009e50
        /*0710*/ 	.word	0x00000003
        /*0714*/ 	.word	0x00000028
        /*0718*/ 	.short	0x010a
        /*071a*/ 	.byte	0xff
	.zero		1


	//   ....[76]....
        /*071c*/ 	.word	0x00009ec0
        /*0720*/ 	.word	0x00000002
        /*0724*/ 	.word	0x00000058
        /*0728*/ 	.short	0x010a
        /*072a*/ 	.byte	0xff
	.zero		1


	//   ....[77]....
        /*072c*/ 	.word	0x00009f20
        /*0730*/ 	.word	0x00000002
        /*0734*/ 	.word	0x00000000
        /*0738*/ 	.short	0x010a
        /*073a*/ 	.byte	0xff
	.zero		1


	//   ....[78]....
        /*073c*/ 	.word	0x00009fa0
        /*0740*/ 	.word	0x00000005
        /*0744*/ 	.word	0x00000068
        /*0748*/ 	.short	0x010a
        /*074a*/ 	.byte	0xff
	.zero		1


	//   ....[79]....
        /*074c*/ 	.word	0x0000a000
        /*0750*/ 	.word	0x00000002
        /*0754*/ 	.word	0x00000020
        /*0758*/ 	.short	0x010a
        /*075a*/ 	.byte	0xff
	.zero		1


	//   ....[80]....
        /*075c*/ 	.word	0x0000a080
        /*0760*/ 	.word	0x00000002
        /*0764*/ 	.word	0x00000078
        /*0768*/ 	.short	0x010a
        /*076a*/ 	.byte	0xff
	.zero		1


	//   ....[81]....
        /*076c*/ 	.word	0x0000a100
        /*0770*/ 	.word	0x00000004
        /*0774*/ 	.word	0x000000b8
        /*0778*/ 	.short	0x010a
        /*077a*/ 	.byte	0xff
	.zero		1


	//   ....[82]....
        /*077c*/ 	.word	0x0000a160
        /*0780*/ 	.word	0x00000006
        /*0784*/ 	.word	0x00000068
        /*0788*/ 	.short	0x010a
        /*078a*/ 	.byte	0xff
	.zero		1


	//   ....[83]....
        /*078c*/ 	.word	0x0000a1e0
        /*0790*/ 	.word	0x00000012
        /*0794*/ 	.word	0x00000000
        /*0798*/ 	.short	0x010a
        /*079a*/ 	.byte	0xff
	.zero		1


	//   ....[84]....
        /*079c*/ 	.word	0x0000a250
        /*07a0*/ 	.word	0x00000019
        /*07a4*/ 	.word	0x00000080
        /*07a8*/ 	.short	0x010a
        /*07aa*/ 	.byte	0xff
	.zero		1


	//   ....[85]....
        /*07ac*/ 	.word	0x0000a2c0
        /*07b0*/ 	.word	0x00000012
        /*07b4*/ 	.word	0x00000020
        /*07b8*/ 	.short	0x010a
        /*07ba*/ 	.byte	0xff
	.zero		1


	//   ....[86]....
        /*07bc*/ 	.word	0x0000a340
        /*07c0*/ 	.word	0x00000013
        /*07c4*/ 	.word	0x000000b8
        /*07c8*/ 	.short	0x010a
        /*07ca*/ 	.byte	0xff
	.zero		1


	//   ....[87]....
        /*07cc*/ 	.word	0x0000a3c0
        /*07d0*/ 	.word	0x00000012
        /*07d4*/ 	.word	0x00000068
        /*07d8*/ 	.short	0x010a
        /*07da*/ 	.byte	0xff
	.zero		1


	//   ....[88]....
        /*07dc*/ 	.word	0x0000a440
        /*07e0*/ 	.word	0x00000002
        /*07e4*/ 	.word	0x000000a0
        /*07e8*/ 	.short	0x010a
        /*07ea*/ 	.byte	0xff
	.zero		1


	//   ....[89]....
        /*07ec*/ 	.word	0x0000a4c0
        /*07f0*/ 	.word	0x00000002
        /*07f4*/ 	.word	0x000000a8
        /*07f8*/ 	.short	0x010a
        /*07fa*/ 	.byte	0xff
	.zero		1


	//   ....[90]....
        /*07fc*/ 	.word	0x0000a530
        /*0800*/ 	.word	0x00000003
        /*0804*/ 	.word	0x00000080
        /*0808*/ 	.short	0x010a
        /*080a*/ 	.byte	0xff
	.zero		1


	//   ....[91]....
        /*080c*/ 	.word	0x0000a5a0
        /*0810*/ 	.word	0x000000ff
        /*0814*/ 	.word	0x00000030
        /*0818*/ 	.short	0x010a
        /*081a*/ 	.byte	0x09
	.zero		1


	//   ....[92]....
        /*081c*/ 	.word	0x0000a620
        /*0820*/ 	.word	0x00000002
        /*0824*/ 	.word	0x00000060
        /*0828*/ 	.short	0x010a
        /*082a*/ 	.byte	0xff
	.zero		1


	//   ....[93]....
        /*082c*/ 	.word	0x0000a6a0
        /*0830*/ 	.word	0x00000004
        /*0834*/ 	.word	0x00000050
        /*0838*/ 	.short	0x010a
        /*083a*/ 	.byte	0xff
	.zero		1


	//   ....[94]....
        /*083c*/ 	.word	0x0000a720
        /*0840*/ 	.word	0x00000004
        /*0844*/ 	.word	0x00000070
        /*0848*/ 	.short	0x010a
        /*084a*/ 	.byte	0xff
	.zero		1


	//   ....[95]....
        /*084c*/ 	.word	0x0000a7a0
        /*0850*/ 	.word	0x00000005
        /*0854*/ 	.word	0x00000088
        /*0858*/ 	.short	0x010a
        /*085a*/ 	.byte	0xff
	.zero		1


	//   ....[96]....
        /*085c*/ 	.word	0x0000a7f0
        /*0860*/ 	.word	0x00000002
        /*0864*/ 	.word	0x00000090
        /*0868*/ 	.short	0x010a
        /*086a*/ 	.byte	0xff
	.zero		1


	//   ....[97]....
        /*086c*/ 	.word	0x0000a840
        /*0870*/ 	.word	0x00000002
        /*0874*/ 	.word	0x00000098
        /*0878*/ 	.short	0x010a
        /*087a*/ 	.byte	0xff
	.zero		1


	//   ....[98]....
        /*087c*/ 	.word	0x0000a8a0
        /*0880*/ 	.word	0x00000003
        /*0884*/ 	.word	0x000000b0
        /*0888*/ 	.short	0x010a
        /*088a*/ 	.byte	0xff
	.zero		1


	//----- nvinfo : EIATTR_NUM_MBARRIERS
	.align		4
.L_82:
        /*088c*/ 	.byte	0x03, 0x38
        /*088e*/ 	.short	0x0018


	//----- nvinfo : EIATTR_EXIT_INSTR_OFFSETS
	.align		4
        /*0890*/ 	.byte	0x04, 0x1c
        /*0892*/ 	.short	(.L_84 - .L_83)


	//   ....[0]....
.L_83:
        /*0894*/ 	.word	0x00008c40


	//   ....[1]....
        /*0898*/ 	.word	0x00009960


	//----- nvinfo : EIATTR_REQNTID
	.align		4
.L_84:
        /*089c*/ 	.byte	0x04, 0x10
        /*089e*/ 	.short	(.L_86 - .L_85)
.L_85:
        /*08a0*/ 	.word	0x00000200
        /*08a4*/ 	.word	0x00000001
        /*08a8*/ 	.word	0x00000001


	//----- nvinfo : EIATTR_CRS_STACK_SIZE
	.align		4
.L_86:
        /*08ac*/ 	.byte	0x04, 0x1e
        /*08ae*/ 	.short	(.L_88 - .L_87)
.L_87:
        /*08b0*/ 	.word	0x00000000


	//----- nvinfo : EIATTR_CBANK_PARAM_SIZE
	.align		4
.L_88:
        /*08b4*/ 	.byte	0x03, 0x19
        /*08b6*/ 	.short	0x0470


	//----- nvinfo : EIATTR_PARAM_CBANK
	.align		4
        /*08b8*/ 	.byte	0x04, 0x0a
        /*08ba*/ 	.short	(.L_90 - .L_89)
	.align		4
.L_89:
        /*08bc*/ 	.word	index@(.nv.constant0.kernel_cutlass_kernel_flash_attncuteflash_bwd_sm100FlashAttentionBackwardSm100_object_at__tensor0000o12811101213_None_tensor0000o12811101213_None_tensor0000o12811101213_tensorptrf32gmemo1_0)
        /*08c0*/ 	.short	0x0380
        /*08c2*/ 	.short	0x0470


	//----- nvinfo : EIATTR_SW_WAR
	.align		4
.L_90:
        /*08c4*/ 	.byte	0x04, 0x36
        /*08c6*/ 	.short	(.L_92 - .L_91)
.L_91:
        /*08c8*/ 	.word	0x00000008
.L_92:


//--------------------- .nv.compat                --------------------------
	.section	.nv.compat,"",@"SHT_CUDA_COMPAT_INFO"
	.align	4
        /*0000*/ 	.byte	0x02, 0x02, 0x02, 0x00, 0x02, 0x05, 0x05, 0x00, 0x02, 0x03, 0x01, 0x00, 0x02, 0x06, 0x01, 0x00


//--------------------- .nv.callgraph             --------------------------
	.section	.nv.callgraph,"",@"SHT_CUDA_CALLGRAPH"
	.align	4
	.sectionentsize	8
	.align		4
        /*0000*/ 	.word	0x00000000
	.align		4
        /*0004*/ 	.word	0xffffffff
	.align		4
        /*0008*/ 	.word	0x00000000
	.align		4
        /*000c*/ 	.word	0xfffffffe
	.align		4
        /*0010*/ 	.word	0x00000000
	.align		4
        /*0014*/ 	.word	0xfffffffd
	.align		4
        /*0018*/ 	.word	0x00000000
	.align		4
        /*001c*/ 	.word	0xfffffffc


//--------------------- .text.kernel_cutlass_kernel_flash_attncuteflash_bwd_sm100FlashAttentionBackwardSm100_object_at__tensor0000o12811101213_None_tensor0000o12811101213_None_tensor0000o12811101213_tensorptrf32gmemo1_0 --------------------------
	.section	.text.kernel_cutlass_kernel_flash_attncuteflash_bwd_sm100FlashAttentionBackwardSm100_object_at__tensor0000o12811101213_None_tensor0000o12811101213_None_tensor0000o12811101213_tensorptrf32gmemo1_0,"ax",@progbits
	.align	128
        .global         kernel_cutlass_kernel_flash_attncuteflash_bwd_sm100FlashAttentionBackwardSm100_object_at__tensor0000o12811101213_None_tensor0000o12811101213_None_tensor0000o12811101213_tensorptrf32gmemo1_0
        .type           kernel_cutlass_kernel_flash_attncuteflash_bwd_sm100FlashAttentionBackwardSm100_object_at__tensor0000o12811101213_None_tensor0000o12811101213_None_tensor0000o12811101213_tensorptrf32gmemo1_0,@function
        .size           kernel_cutlass_kernel_flash_attncuteflash_bwd_sm100FlashAttentionBackwardSm100_object_at__tensor0000o12811101213_None_tensor0000o12811101213_None_tensor0000o12811101213_tensorptrf32gmemo1_0,(.L_x_144 - kernel_cutlass_kernel_flash_attncuteflash_bwd_sm100FlashAttentionBackwardSm100_object_at__tensor0000o12811101213_None_tensor0000o12811101213_None_tensor0000o12811101213_tensorptrf32gmemo1_0)
        .other          kernel_cutlass_kernel_flash_attncuteflash_bwd_sm100FlashAttentionBackwardSm100_object_at__tensor0000o12811101213_None_tensor0000o12811101213_None_tensor0000o12811101213_tensorptrf32gmemo1_0,@"STO_CUDA_ENTRY STV_DEFAULT"
kernel_cutlass_kernel_flash_attncuteflash_bwd_sm100FlashAttentionBackwardSm100_object_at__tensor0000o12811101213_None_tensor0000o12811101213_None_tensor0000o12811101213_tensorptrf32gmemo1_0:
.text.kernel_cutlass_kernel_flash_attncuteflash_bwd_sm100FlashAttentionBackwardSm100_object_at__tensor0000o12811101213_None_tensor0000o12811101213_None_tensor0000o12811101213_tensorptrf32gmemo1_0:
[----:B------:R-:W1:Y:S01]  /*0000*/  LDC R1, c[0x0][0x37c] ;  /* 0x0000df00ff017b82 */ /* 0x000e620000000800 */
[----:B------:R-:W2:Y:S01]  /*0010*/  S2R R0, SR_TID.X ;  /* 0x0000000000007919 */ /* 0x000ea20000002100 */
[----:B------:R-:W-:Y:S01]  /*0020*/  BSSY.RECONVERGENT B0, `(.L_x_0) ;  /* 0x0000031000007945 */ /* 0x000fe20003800200 */
[----:B--2---:R-:W-:-:S04]  /*0030*/  SHF.R.U32.HI R0, RZ, 0x5, R0 ;  /* 0x00000005ff007819 */ /* 0x004fc80000011600 */
[----:B------:R-:W-:-:S13]  /*0040*/  R2UR UR4, R0 ;  /* 0x00000000000472ca */ /* 0x000fda00000e0000 */
[----:B------:R-:W-:Y:S01]  /*0050*/  UISETP.NE.AND UP5, UPT, UR4, 0xd, UPT ;  /* 0x0000000d0400788c */ /* 0x000fe2000bfa5270 */
[----:B------:R-:W-:-:S08]  /*0060*/  IMAD.U32 R2, RZ, RZ, UR4 ;  /* 0x00000004ff027e24 */ /* 0x000fd0000f8e00ff */
[----:B-1----:R-:W-:Y:S05]  /*0070*/  BRA.U UP5, `(.L_x_1) ;  /* 0x00000001055c7547 */ /* 0x002fea000b800000 */
[----:B------:R-:W-:Y:S01]  /*0080*/  ELECT P0, URZ, PT ;  /* 0x0000000000ff782f */ /* 0x000fe20003800000 */
[----:B------:R-:W-:-:S12]  /*0090*/  UPLOP3.LUT UP6, UPT, UPT, UPT, UPT, 0x40, 0x4 ;  /* 0x000000000004789c */ /* 0x000fd80003fce870 */
[----:B------:R-:W-:Y:S05]  /*00a0*/  @!P0 BRA `(.L_x_2) ;  /* 0x0000000000a08947 */ /* 0x000fea0003800000 */
[----:B------:R-:W1:Y:S02]  /*00b0*/  LDCU.64 UR4, c[0x0][0x348] ;  /* 0x00006900ff0477ac */ /* 0x000e640008000a00 */
[----:B-1----:R-:W-:Y:S02]  /*00c0*/  UIADD3 UR14, UP0, UPT, UR4, 0x140, URZ ;  /* 0x00000140040e7890 */ /* 0x002fe4000ff1e0ff */
[----:B------:R-:W-:Y:S02]  /*00d0*/  UIADD3 UR12, UP4, UPT, UR4, 0x1c0, URZ ;  /* 0x000001c0040c7890 */ /* 0x000fe4000ff9e0ff */
[----:B------:R-:W-:Y:S02]  /*00e0*/  UIADD3 UR10, UP3, UPT, UR4, 0x240, URZ ;  /* 0x00000240040a7890 */ /* 0x000fe4000ff7e0ff */
[----:B------:R-:W-:Y:S02]  /*00f0*/  UIADD3 UR8, UP2, UPT, UR4, 0x2c0, URZ ;  /* 0x000002c004087890 */ /* 0x000fe4000ff5e0ff */
[----:B------:R-:W-:-:S02]  /*0100*/  UIADD3 UR6, UP1, UPT, UR4, 0x340, URZ ;  /* 0x0000034004067890 */ /* 0x000fc4000ff3e0ff */
[----:B------:R-:W-:Y:S02]  /*0110*/  UIADD3.X UR15, UPT, UPT, URZ, UR5, URZ, UP0, !UPT ;  /* 0x00000005ff0f7290 */ /* 0x000fe400087fe4ff */
[----:B------:R-:W-:Y:S02]  /*0120*/  UIADD3 UR4, UP0, UPT, UR4, 0x3c0, URZ ;  /* 0x000003c004047890 */ /* 0x000fe4000ff1e0ff */
[----:B------:R-:W-:Y:S02]  /*0130*/  UIADD3.X UR13, UPT, UPT, URZ, UR5, URZ, UP4, !UPT ;  /* 0x00000005ff0d7290 */ /* 0x000fe4000a7fe4ff */
[----:B------:R-:W-:Y:S02]  /*0140*/  UIADD3.X UR11, UPT, UPT, URZ, UR5, URZ, UP3, !UPT ;  /* 0x00000005ff0b7290 */ /* 0x000fe40009ffe4ff */
[----:B------:R-:W-:Y:S01]  /*0150*/  UIADD3.X UR9, UPT, UPT, URZ, UR5, URZ, UP2, !UPT ;  /* 0x00000005ff097290 */ /* 0x000fe200097fe4ff */
[----:B------:R4:W-:Y:S01]  /*0160*/  UTMACCTL.PF [UR14] ;  /* 0x000000000e0079b9 */ /* 0x0009e20008040000 */
[----:B------:R-:W-:-:S03]  /*0170*/  UIADD3.X UR7, UPT, UPT, URZ, UR5, URZ, UP1, !UPT ;  /* 0x00000005ff077290 */ /* 0x000fc60008ffe4ff */
[----:B------:R4:W-:Y:S01]  /*0180*/  UTMACCTL.PF [UR12] ;  /* 0x000000000c0079b9 */ /* 0x0009e20008040000 */
[----:B------:R-:W-:Y:S01]  /*0190*/  UIADD3.X UR5, UPT, UPT, URZ, UR5, URZ, UP0, !UPT ;  /* 0x00000005ff057290 */ /* 0x000fe200087fe4ff */
[----:B------:R4:W-:Y:S02]  /*01a0*/  UTMACCTL.PF [UR10] ;  /* 0x000000000a0079b9 */ /* 0x0009e40008040000 */
[----:B------:R4:W-:Y:S02]  /*01b0*/  UTMACCTL.PF [UR8] ;  /* 0x00000000080079b9 */ /* 0x0009e40008040000 */
[----:B------:R4:W-:Y:S04]  /*01c0*/  UTMACCTL.PF [UR6] ;  /* 0x00000000060079b9 */ /* 0x0009e80008040000 */
[----:B------:R4:W-:Y:S02]  /*01d0*/  UTMACCTL.PF [UR4] ;  /* 0x00000000040079b9 */ /* 0x0009e40008040000 */
[----:B----4-:R-:W-:Y:S05]  /*01e0*/  BRA `(.L_x_2) ;  /* 0x0000000000507947 */ /* 0x010fea0003800000 */
.L_x_1:
[----:B------:R-:W-:Y:S01]  /*01f0*/  R2UR UR4, R0 ;  /* 0x00000000000472ca */ /* 0x000fe200000e0000 */
[----:B------:R-:W-:-:S12]  /*0200*/  UPLOP3.LUT UP6, UPT, UPT, UPT, UPT, 0x40, 0x4 ;  /* 0x000000000004789c */ /* 0x000fd80003fce870 */
[----:B------:R-:W-:-:S09]  /*0210*/  UISETP.NE.AND UP0, UPT, UR4, URZ, UPT ;  /* 0x000000ff0400728c */ /* 0x000fd2000bf05270 */
[----:B------:R-:W-:Y:S05]  /*0220*/  BRA.U UP0, `(.L_x_2) ;  /* 0x0000000100407547 */ /* 0x000fea000b800000 */
[----:B------:R-:W1:Y:S01]  /*0230*/  S2UR UR4, SR_CgaCtaId ;  /* 0x00000000000479c3 */ /* 0x000e620000008800 */
[----:B------:R-:W-:Y:S01]  /*0240*/  UMOV UR5, 0x400 ;  /* 0x0000040000057882 */ /* 0x000fe20000000000 */
[----:B------:R-:W-:Y:S01]  /*0250*/  UMOV UR8, 0x1 ;  /* 0x0000000100087882 */ /* 0x000fe20000000000 */
[----:B------:R-:W-:Y:S01]  /*0260*/  UMOV UR6, 0x8 ;  /* 0x0000000800067882 */ /* 0x000fe20000000000 */
[----:B------:R-:W-:-:S04]  /*0270*/  UIADD3 UR8, UPT, UPT, -UR8, 0x100000, URZ ;  /* 0x0010000008087890 */ /* 0x000fc8000fffe1ff */
[----:B------:R-:W-:Y:S02]  /*0280*/  USHF.L.U32 UR9, UR8, 0xb, URZ ;  /* 0x0000000b08097899 */ /* 0x000fe400080006ff */
[----:B------:R-:W-:Y:S02]  /*0290*/  USHF.L.U32 UR8, UR8, 0x1, URZ ;  /* 0x0000000108087899 */ /* 0x000fe400080006ff */
[----:B------:R-:W-:Y:S02]  /*02a0*/  UPLOP3.LUT UP6, UPT, UPT, UPT, UPT, 0x80, 0x8 ;  /* 0x000000000008789c */ /* 0x000fe40003fcf070 */
[----:B------:R-:W-:-:S04]  /*02b0*/  UIADD3 UR6, UPT, UPT, -UR6, 0x100000, URZ ;  /* 0x0010000006067890 */ /* 0x000fc8000fffe1ff */
[----:B------:R-:W-:Y:S02]  /*02c0*/  USHF.L.U32 UR7, UR6, 0xb, URZ ;  /* 0x0000000b06077899 */ /* 0x000fe400080006ff */
[----:B------:R-:W-:Y:S02]  /*02d0*/  USHF.L.U32 UR6, UR6, 0x1, URZ ;  /* 0x0000000106067899 */ /* 0x000fe400080006ff */
[----:B-1----:R-:W-:Y:S01]  /*02e0*/  ULEA UR4, UR4, UR5, 0x18 ;  /* 0x0000000504047291 */ /* 0x002fe2000f8ec0ff */
[----:B------:R-:W1:Y:S11]  /*02f0*/  FENCE.VIEW.ASYNC.S ;  /* 0x00000000000073c6 */ /* 0x000e760000000000 */
[----:B-1----:R1:W2:Y:S01]  /*0300*/  SYNCS.EXCH.64 URZ, [UR4+0x60], UR8 ;  /* 0x0000600804ff75b2 */ /* 0x0022a20008000100 */
[----:B------:R1:W3:Y:S01]  /*0310*/  SYNCS.EXCH.64 URZ, [UR4+0x68], UR6 ;  /* 0x0000680604ff75b2 */ /* 0x0002e20008000100 */
[----:B------:R-:W-:Y:S01]  /*0320*/  NOP ;  /* 0x0000000000007918 */ /* 0x000fe20000000000 */
.L_x_2:
[----:B-1----:R-:W-:Y:S05]  /*0330*/  BSYNC.RECONVERGENT B0 ;  /* 0x0000000000007941 */ /* 0x002fea0003800200 */
.L_x_0:
[----:B------:R-:W-:Y:S01]  /*0340*/  NOP ;  /* 0x0000000000007918 */ /* 0x000fe20000000000 */
[----:B--23--:R-:W-:Y:S06]  /*0350*/  BAR.SYNC.DEFER_BLOCKING 0x0 ;  /* 0x0000000000007b1d */ /* 0x00cfec0000010000 */
[----:B------:R-:W-:Y:S05]  /*0360*/  BRA.U !UP6, `(.L_x_3) ;  /* 0x000000010e3c7547 */ /* 0x000fea000b800000 */
[----:B------:R-:W1:Y:S01]  /*0370*/  S2UR UR4, SR_CgaCtaId ;  /* 0x00000000000479c3 */ /* 0x000e620000008800 */
[----:B------:R-:W-:Y:S01]  /*0380*/  UMOV UR5, 0x400 ;  /* 0x0000040000057882 */ /* 0x000fe20000000000 */
[----:B------:R-:W-:Y:S01]  /*0390*/  UMOV UR8, 0x1 ;  /* 0x0000000100087882 */ /* 0x000fe20000000000 */
[----:B------:R-:W-:Y:S01]  /*03a0*/  UMOV UR6, 0x8 ;  /* 0x0000000800067882 */ /* 0x000fe20000000000 */
[----:B------:R-:W-:-:S04]  /*03b0*/  UIADD3 UR8, UPT, UPT, -UR8, 0x100000, URZ ;  /* 0x0010000008087890 */ /* 0x000fc8000fffe1ff */
[----:B------:R-:W-:Y:S02]  /*03c0*/  USHF.L.U32 UR9, UR8, 0xb, URZ ;  /* 0x0000000b08097899 */ /* 0x000fe400080006ff */
[----:B------:R-:W-:Y:S02]  /*03d0*/  USHF.L.U32 UR8, UR8, 0x1, URZ ;  /* 0x0000000108087899 */ /* 0x000fe400080006ff */
        /* <DEDUP_REMOVED lines=8> */
.L_x_3:
[----:B------:R-:W-:Y:S01]  /*0460*/  NOP ;  /* 0x0000000000007918 */ /* 0x000fe20000000000 */
[----:B--23--:R-:W-:Y:S06]  /*0470*/  BAR.SYNC.DEFER_BLOCKING 0x0 ;  /* 0x0000000000007b1d */ /* 0x00cfec0000010000 */
[----:B------:R-:W-:Y:S05]  /*0480*/  BRA.U !UP6, `(.L_x_4) ;  /* 0x000000010e447547 */ /* 0x000fea000b800000 */
[----:B-1----:R-:W1:Y:S01]  /*0490*/  S2UR UR4, SR_CgaCtaId ;  /* 0x00000000000479c3 */ /* 0x002e620000008800 */
        /* <DEDUP_REMOVED lines=11> */
[----:B-1----:R2:W3:Y:S01]  /*0550*/  SYNCS.EXCH.64 URZ, [UR4+0x90], UR8 ;  /* 0x0000900804ff75b2 */ /* 0x0024e20008000100 */
[----:B------:R2:W4:Y:S01]  /*0560*/  SYNCS.EXCH.64 URZ, [UR4+0x98], UR8 ;  /* 0x0000980804ff75b2 */ /* 0x0005220008000100 */
[----:B------:R2:W5:Y:S01]  /*0570*/  SYNCS.EXCH.64 URZ, [UR4+0xa0], UR6 ;  /* 0x0000a00604ff75b2 */ /* 0x0005620008000100 */
[----:B------:R2:W1:Y:S02]  /*0580*/  SYNCS.EXCH.64 URZ, [UR4+0xa8], UR6 ;  /* 0x0000a80604ff75b2 */ /* 0x0004640008000100 */
[----:B--2---:R-:W-:Y:S01]  /*0590*/  NOP ;  /* 0x0000000000007918 */ /* 0x004fe20000000000 */
.L_x_4:
[----:B------:R-:W-:Y:S01]  /*05a0*/  NOP ;  /* 0x0000000000007918 */ /* 0x000fe20000000000 */
[----:B-1-345:R-:W-:Y:S06]  /*05b0*/  BAR.SYNC.DEFER_BLOCKING 0x0 ;  /* 0x0000000000007b1d */ /* 0x03afec0000010000 */
        /* <DEDUP_REMOVED lines=16> */
.L_x_5:
        /* <DEDUP_REMOVED lines=16> */
[----:B------:R2:W4:Y:S02]  /*07c0*/  SYNCS.EXCH.64 URZ, [UR4+0x88], UR6 ;  /* 0x0000880604ff75b2 */ /* 0x0005240008000100 */
[----:B--2---:R-:W-:Y:S01]  /*07d0*/  NOP ;  /* 0x0000000000007918 */ /* 0x004fe20000000000 */
.L_x_6:
[----:B------:R-:W-:Y:S01]  /*07e0*/  NOP ;  /* 0x0000000000007918 */ /* 0x000fe20000000000 */
[----:B---34-:R-:W-:Y:S06]  /*07f0*/  BAR.SYNC.DEFER_BLOCKING 0x0 ;  /* 0x0000000000007b1d */ /* 0x018fec0000010000 */
        /* <DEDUP_REMOVED lines=18> */
.L_x_7:
        /* <DEDUP_REMOVED lines=13> */
[----:B-1----:R2:W1:Y:S01]  /*09f0*/  SYNCS.EXCH.64 URZ, [UR4+0x50], UR6 ;  /* 0x0000500604ff75b2 */ /* 0x0024620008000100 */
[----:B------:R2:W5:Y:S01]  /*0a00*/  SYNCS.EXCH.64 URZ, [UR4+0x58], UR8 ;  /* 0x0000580804ff75b2 */ /* 0x0005620008000100 */
[----:B------:R2:W4:Y:S01]  /*0a10*/  SYNCS.EXCH.64 URZ, [UR4], UR6 ;  /* 0x0000000604ff75b2 */ /* 0x0005220008000100 */
[----:B------:R2:W3:Y:S01]  /*0a20*/  SYNCS.EXCH.64 URZ, [UR4+0x8], UR6 ;  /* 0x0000080604ff75b2 */ /* 0x0004e20008000100 */
[----:B------:R2:W1:Y:S01]  /*0a30*/  SYNCS.EXCH.64 URZ, [UR4+0x10], UR6 ;  /* 0x0000100604ff75b2 */ /* 0x0004620008000100 */
[----:B------:R2:W1:Y:S01]  /*0a40*/  SYNCS.EXCH.64 URZ, [UR4+0x18], UR6 ;  /* 0x0000180604ff75b2 */ /* 0x0004620008000100 */
[----:B------:R2:W1:Y:S01]  /*0a50*/  SYNCS.EXCH.64 URZ, [UR4+0x20], UR6 ;  /* 0x0000200604ff75b2 */ /* 0x0004620008000100 */
[----:B------:R2:W1:Y:S02]  /*0a60*/  SYNCS.EXCH.64 URZ, [UR4+0x28], UR6 ;  /* 0x0000280604ff75b2 */ /* 0x0004640008000100 */
[----:B--2---:R-:W-:Y:S01]  /*0a70*/  NOP ;  /* 0x0000000000007918 */ /* 0x004fe20000000000 */
.L_x_8:
[----:B-1----:R-:W-:Y:S01]  /*0a80*/  R2UR UR4, R0 ;  /* 0x00000000000472ca */ /* 0x002fe200000e0000 */
[----:B------:R-:W-:-:S12]  /*0a90*/  NOP ;  /* 0x0000000000007918 */ /* 0x000fd80000000000 */
[----:B------:R-:W-:Y:S01]  /*0aa0*/  UISETP.NE.AND UP0, UPT, UR4, 0xe, UPT ;  /* 0x0000000e0400788c */ /* 0x000fe2000bf05270 */
[----:B---345:R-:W-:Y:S08]  /*0ab0*/  BAR.SYNC.DEFER_BLOCKING 0x0 ;  /* 0x0000000000007b1d */ /* 0x038ff00000010000 */
[----:B------:R-:W-:Y:S05]  /*0ac0*/  BRA.U !UP0, `(.L_x_9) ;  /* 0x0000005108647547 */ /* 0x000fea000b800000 */
[----:B------:R-:W-:-:S13]  /*0ad0*/  R2UR UR4, R0 ;  /* 0x00000000000472ca */ /* 0x000fda00000e0000 */
[----:B------:R-:W-:-:S09]  /*0ae0*/  UISETP.NE.AND UP0, UPT, UR4, 0xf, UPT ;  /* 0x0000000f0400788c */ /* 0x000fd2000bf05270 */
[----:B------:R-:W-:Y:S05]  /*0af0*/  BRA.U UP0, `(.L_x_10) ;  /* 0x00000001000c7547 */ /* 0x000fea000b800000 */
[----:B------:R-:W-:-:S08]  /*0b00*/  NOP ;  /* 0x0000000000007918 */ /* 0x000fd00000000000 */
[----:B------:R-:W1:-:S00]  /*0b10*/  USETMAXREG.DEALLOC.CTAPOOL 0x18 ;  /* 0x00000018000079c8 */ /* 0x000e4000080e0500 */
[----:B-1----:R-:W-:Y:S05]  /*0b20*/  BRA `(.L_x_11) ;  /* 0x0000005000547947 */ /* 0x002fea0003800000 */
.L_x_10:
[----:B------:R-:W-:Y:S04]  /*0b30*/  BSSY.RECONVERGENT B0, `(.L_x_12) ;  /* 0x000010d000007945 */ /* 0x000fe80003800200 */
[----:B------:R-:W-:Y:S05]  /*0b40*/  BRA.U UP5, `(.L_x_13) ;  /* 0x00000011052c7547 */ /* 0x000fea000b800000 */
[----:B------:R-:W-:-:S08]  /*0b50*/  NOP ;  /* 0x0000000000007918 */ /* 0x000fd00000000000 */
[----:B------:R-:W1:-:S00]  /*0b60*/  USETMAXREG.DEALLOC.CTAPOOL 0x58 ;  /* 0x00000058000079c8 */ /* 0x000e4000080e0500 */
[----:B------:R-:W2:Y:S01]  /*0b70*/  S2UR UR50, SR_CgaCtaId ;  /* 0x00000000003279c3 */ /* 0x000ea20000008800 */
[----:B------:R-:W-:Y:S01]  /*0b80*/  UMOV UR41, 0x400 ;  /* 0x0000040000297882 */ /* 0x000fe20000000000 */
[----:B-1----:R-:W-:Y:S01]  /*0b90*/  HFMA2 R3, -RZ, RZ, -0.0 , 0 ;  /* 0x80000000ff037431 */ /* 0x002fe200000001ff */
[----:B------:R-:W1:Y:S01]  /*0ba0*/  LDCU.64 UR8, c[0x0][0x348] ;  /* 0x00006900ff0877ac */ /* 0x000e620008000a00 */
[----:B------:R-:W3:Y:S04]  /*0bb0*/  LDCU.64 UR12, c[0x0][0x348] ;  /* 0x00006900ff0c77ac */ /* 0x000ee80008000a00 */
[----:B------:R-:W4:Y:S01]  /*0bc0*/  S2UR UR43, SR_CTAID.X ;  /* 0x00000000002b79c3 */ /* 0x000f220000002500 */
[----:B------:R-:W5:Y:S01]  /*0bd0*/  LDCU.64 UR16, c[0x0][0x348] ;  /* 0x00006900ff1077ac */ /* 0x000f620008000a00 */
[----:B------:R-:W3:Y:S06]  /*0be0*/  LDCU.64 UR22, c[0x0][0x348] ;  /* 0x00006900ff1677ac */ /* 0x000eec0008000a00 */
[----:B------:R-:W4:Y:S01]  /*0bf0*/  S2UR UR36, SR_CTAID.Y ;  /* 0x00000000002479c3 */ /* 0x000f220000002600 */
[----:B------:R-:W-:Y:S01]  /*0c00*/  UMOV UR42, URZ ;  /* 0x000000ff002a7c82 */ /* 0x000fe20008000000 */
[----:B------:R-:W-:Y:S01]  /*0c10*/  UMOV UR34, 0x40 ;  /* 0x0000004000227882 */ /* 0x000fe20000000000 */
[----:B-1----:R-:W-:Y:S01]  /*0c20*/  UIADD3 UR6, UP3, UPT, UR8, 0x1c0, URZ ;  /* 0x000001c008067890 */ /* 0x002fe2000ff7e0ff */
[----:B------:R-:W-:Y:S01]  /*0c30*/  UMOV UR18, URZ ;  /* 0x000000ff00127c82 */ /* 0x000fe20008000000 */
[----:B--2---:R-:W-:-:S03]  /*0c40*/  ULEA UR41, UR50, UR41, 0x18 ;  /* 0x0000002932297291 */ /* 0x004fc6000f8ec0ff */
[----:B------:R-:W1:Y:S01]  /*0c50*/  S2UR UR37, SR_CTAID.Z ;  /* 0x00000000002579c3 */ /* 0x000e620000002700 */
[----:B---3--:R-:W-:Y:S01]  /*0c60*/  UIADD3 UR4, UP2, UPT, UR12, 0x1c0, URZ ;  /* 0x000001c00c047890 */ /* 0x008fe2000ff5e0ff */
[----:B------:R-:W-:Y:S01]  /*0c70*/  UMOV UR19, URZ ;  /* 0x000000ff00137c82 */ /* 0x000fe20008000000 */
[----:B-----5:R-:W-:-:S03]  /*0c80*/  UIADD3 UR10, UP1, UPT, UR16, 0x140, URZ ;  /* 0x00000140100a7890 */ /* 0x020fc6000ff3e0ff */
[----:B------:R-:W2:Y:S01]  /*0c90*/  SYNCS.PHASECHK.TRANS64.TRYWAIT P0, [UR41+0x10], R3 ;  /* 0x00001003ff0075a7 */ /* 0x000ea20008001129 */
[----:B------:R-:W-:Y:S01]  /*0ca0*/  UIADD3 UR14, UP0, UPT, UR22, 0x140, URZ ;  /* 0x00000140160e7890 */ /* 0x000fe2000ff1e0ff */
[----:B-12-4-:R-:W-:Y:S11]  /*0cb0*/  @!P0 BRA `(.L_x_14) ;  /* 0x0000008c002c8947 */ /* 0x016ff60003800000 */
.L_x_77:
[----:B------:R-:W-:Y:S01]  /*0cc0*/  ELECT P0, URZ, PT ;  /* 0x0000000000ff782f */ /* 0x000fe20003800000 */
[----:B------:R-:W-:Y:S02]  /*0cd0*/  USHF.L.U32 UR43, UR43, 0x7, URZ ;  /* 0x000000072b2b7899 */ /* 0x000fe400080006ff */
[----:B------:R-:W-:Y:S02]  /*0ce0*/  UIADD3.X UR7, UPT, UPT, URZ, UR9, URZ, UP3, !UPT ;  /* 0x00000009ff077290 */ /* 0x000fe40009ffe4ff */
[----:B------:R-:W-:Y:S02]  /*0cf0*/  UIADD3 UR40, UPT, UPT, UR41, 0x10400, URZ ;  /* 0x0001040029287890 */ /* 0x000fe4000fffe0ff */
[----:B------:R-:W-:Y:S02]  /*0d00*/  UIADD3.X UR5, UPT, UPT, URZ, UR13, URZ, UP2, !UPT ;  /* 0x0000000dff057290 */ /* 0x000fe400097fe4ff */
[----:B------:R-:W-:Y:S02]  /*0d10*/  UIADD3 UR32, UPT, UPT, UR41, 0x14400, URZ ;  /* 0x0001440029207890 */ /* 0x000fe4000fffe0ff */
[----:B------:R-:W-:-:S02]  /*0d20*/  UIADD3.X UR11, UPT, UPT, URZ, UR17, URZ, UP1, !UPT ;  /* 0x00000011ff0b7290 */ /* 0x000fc40008ffe4ff */
[----:B-1----:R-:W-:Y:S01]  /*0d30*/  @P0 MOV R2, 0x10000 ;  /* 0x0001000000020802 */ /* 0x002fe20000000f00 */
[----:B------:R-:W-:Y:S02]  /*0d40*/  UIADD3 UR16, UPT, UPT, UR41, 0x400, URZ ;  /* 0x0000040029107890 */ /* 0x000fe4000fffe0ff */
[----:B------:R-:W-:Y:S01]  /*0d50*/  UIADD3.X UR15, UPT, UPT, URZ, UR23, URZ, UP0, !UPT ;  /* 0x00000017ff0f7290 */ /* 0x000fe200087fe4ff */
[----:B------:R1:W-:Y:S01]  /*0d60*/  @P0 SYNCS.ARRIVE.TRANS64 RZ, [UR41], R2 ;  /* 0x00000002ffff09a7 */ /* 0x0003e20008000029 */
[----:B------:R-:W-:Y:S01]  /*0d70*/  UIADD3 UR8, UPT, UPT, UR41, 0x4400, URZ ;  /* 0x0000440029087890 */ /* 0x000fe2000fffe0ff */
[----:B------:R-:W-:Y:S01]  /*0d80*/  UMOV UR44, UR36 ;  /* 0x00000024002c7c82 */ /* 0x000fe20008000000 */
[----:B------:R-:W-:Y:S01]  /*0d90*/  UMOV UR45, UR37 ;  /* 0x00000025002d7c82 */ /* 0x000fe20008000000 */
[----:B------:R-:W-:Y:S01]  /*0da0*/  UMOV UR33, UR41 ;  /* 0x0000002900217c82 */ /* 0x000fe20008000000 */
[----:B------:R-:W-:Y:S01]  /*0db0*/  UMOV UR35, UR43 ;  /* 0x0000002b00237c82 */ /* 0x000fe20008000000 */
[----:B------:R-:W-:Y:S01]  /*0dc0*/  UMOV UR20, UR36 ;  /* 0x0000002400147c82 */ /* 0x000fe20008000000 */
[----:B------:R-:W-:Y:S01]  /*0dd0*/  UMOV UR21, UR37 ;  /* 0x0000002500157c82 */ /* 0x000fe20008000000 */
[----:B------:R-:W-:Y:S01]  /*0de0*/  UMOV UR17, UR41 ;  /* 0x0000002900117c82 */ /* 0x000fe20008000000 */
[----:B------:R-:W-:Y:S01]  /*0df0*/  UTMALDG.4D [UR40], [UR6], desc[URZ] ;  /* 0x0000ff28060075b4 */ /* 0x000fe20008019000 */
[----:B------:R-:W-:Y:S01]  /*0e00*/  UMOV UR12, UR36 ;  /* 0x00000024000c7c82 */ /* 0x000fe20008000000 */
[----:B------:R-:W-:Y:S01]  /*0e10*/  UMOV UR13, UR37 ;  /* 0x00000025000d7c82 */ /* 0x000fe20008000000 */
[----:B------:R-:W-:Y:S01]  /*0e20*/  UMOV UR9, UR41 ;  /* 0x0000002900097c82 */ /* 0x000fe20008000000 */
[----:B------:R-:W2:Y:S01]  /*0e30*/  LDCU.64 UR46, c[0x0][0x3a8] ;  /* 0x00007500ff2e77ac */ /* 0x000ea20008000a00 */
[----:B------:R-:W-:Y:S01]  /*0e40*/  UTMALDG.4D [UR32], [UR4], desc[URZ] ;  /* 0x0000ff20040075b4 */ /* 0x000fe20008019000 */
[----:B------:R3:W-:Y:S02]  /*0e50*/  UTMALDG.4D [UR16], [UR10], desc[URZ] ;  /* 0x0000ff100a0075b4 */ /* 0x0007e40008019000 */
[----:B---3--:R-:W-:Y:S01]  /*0e60*/  UMOV UR10, 0x40 ;  /* 0x00000040000a7882 */ /* 0x008fe20000000000 */
[----:B------:R-:W-:-:S02]  /*0e70*/  UMOV UR11, URZ ;  /* 0x000000ff000b7c82 */ /* 0x000fc40008000000 */
[----:B------:R3:W-:Y:S01]  /*0e80*/  UTMALDG.4D [UR8], [UR14], desc[URZ] ;  /* 0x0000ff080e0075b4 */ /* 0x0007e20008019000 */
[----:B------:R-:W4:Y:S01]  /*0e90*/  SYNCS.PHASECHK.TRANS64.TRYWAIT P0, [UR41+0x40], R3 ;  /* 0x00004003ff0075a7 */ /* 0x000f220008001129 */
[----:B---3--:R-:W3:Y:S02]  /*0ea0*/  LDCU.128 UR8, c[0x0][0x3c0] ;  /* 0x00007800ff0877ac */ /* 0x008ee40008000c00 */
[----:B---3--:R-:W-:-:S04]  /*0eb0*/  UIMAD.WIDE.U32 UR4, UR36, UR8, URZ ;  /* 0x00000008240472a5 */ /* 0x008fc8000f8e00ff */
[----:B------:R-:W-:Y:S01]  /*0ec0*/  UIMAD UR6, UR36, UR9, UR5 ;  /* 0x00000009240672a4 */ /* 0x000fe2000f8e0205 */
[----:B-12-4-:R-:W-:Y:S11]  /*0ed0*/  @!P0 BRA `(.L_x_15) ;  /* 0x0000008800c48947 */ /* 0x016ff60003800000 */
.L_x_79:
[----:B------:R-:W-:Y:S01]  /*0ee0*/  UMOV UR5, UR6 ;  /* 0x0000000600057c82 */ /* 0x000fe20008000000 */
[----:B------:R-:W-:Y:S01]  /*0ef0*/  ELECT P0, URZ, PT ;  /* 0x0000000000ff782f */ /* 0x000fe20003800000 */
[----:B------:R-:W-:Y:S02]  /*0f00*/  UIMAD.WIDE.U32 UR4, UR37, UR10, UR4 ;  /* 0x0000000a250472a5 */ /* 0x000fe4000f8e0004 */
[----:B------:R-:W-:Y:S02]  /*0f10*/  UIADD3 UR7, UPT, UPT, UR41, 0x30, URZ ;  /* 0x0000003029077890 */ /* 0x000fe4000fffe0ff */
[----:B------:R-:W-:Y:S02]  /*0f20*/  UIMAD UR11, UR37, UR11, UR5 ;  /* 0x0000000b250b72a4 */ /* 0x000fe4000f8e0205 */
[----:B------:R-:W-:Y:S02]  /*0f30*/  UIADD3 UR5, UPT, UPT, UR41, 0x30400, URZ ;  /* 0x0003040029057890 */ /* 0x000fe4000fffe0ff */
[----:B------:R-:W-:-:S02]  /*0f40*/  ULEA UR46, UP0, UR4, UR46, 0x2 ;  /* 0x0000002e042e7291 */ /* 0x000fc4000f8010ff */
[----:B------:R-:W-:Y:S02]  /*0f50*/  UPRMT UR6, UR50, 0x654, UR5 ;  /* 0x0000065432067896 */ /* 0x000fe40008000005 */
[----:B-1----:R-:W-:Y:S01]  /*0f60*/  @P0 MOV R2, 0x200 ;  /* 0x0000020000020802 */ /* 0x002fe20000000f00 */
[----:B------:R-:W-:Y:S01]  /*0f70*/  ULEA.HI.X UR47, UR4, UR47, UR11, 0x2, UP0 ;  /* 0x0000002f042f7291 */ /* 0x000fe200080f140b */
[----:B------:R-:W1:Y:S02]  /*0f80*/  LDCU.64 UR8, c[0x0][0x348] ;  /* 0x00006900ff0877ac */ /* 0x000e640008000a00 */
[----:B------:R2:W-:Y:S01]  /*0f90*/  @P0 SYNCS.ARRIVE.TRANS64 RZ, [UR41+0x30], R2 ;  /* 0x00003002ffff09a7 */ /* 0x0005e20008000029 */
[----:B------:R-:W-:Y:S01]  /*0fa0*/  UMOV UR4, 0x20 ;  /* 0x0000002000047882 */ /* 0x000fe20000000000 */
[----:B------:R-:W3:Y:S04]  /*0fb0*/  LDCU.64 UR12, c[0x0][0x348] ;  /* 0x00006900ff0c77ac */ /* 0x000ee80008000a00 */
[----:B------:R1:W-:Y:S01]  /*0fc0*/  UBLKCP.S.G [UR6], [UR46], UR4 ;  /* 0x000000062e0073ba */ /* 0x0003e20008000204 */
[----:B------:R-:W4:Y:S01]  /*0fd0*/  LDCU.64 UR16, c[0x0][0x348] ;  /* 0x00006900ff1077ac */ /* 0x000f220008000a00 */
[----:B------:R-:W5:Y:S01]  /*0fe0*/  LDCU.64 UR22, c[0x0][0x348] ;  /* 0x00006900ff1677ac */ /* 0x000f620008000a00 */
[----:B------:R-:W2:Y:S01]  /*0ff0*/  SYNCS.PHASECHK.TRANS64.TRYWAIT P0, [UR41+0x28], R3 ;  /* 0x00002803ff0075a7 */ /* 0x000ea20008001129 */
[----:B------:R-:W-:Y:S01]  /*1000*/  UMOV UR34, URZ ;  /* 0x000000ff00227c82 */ /* 0x000fe20008000000 */
[----:B------:R-:W-:Y:S01]  /*1010*/  UMOV UR26, 0x40 ;  /* 0x00000040001a7882 */ /* 0x000fe20000000000 */
[----:B------:R-:W-:Y:S01]  /*1020*/  UMOV UR18, URZ ;  /* 0x000000ff00127c82 */ /* 0x000fe20008000000 */
[----:B------:R-:W-:Y:S01]  /*1030*/  UMOV UR19, URZ ;  /* 0x000000ff00137c82 */ /* 0x000fe20008000000 */
[----:B------:R-:W-:Y:S01]  /*1040*/  UMOV UR28, UR36 ;  /* 0x00000024001c7c82 */ /* 0x000fe20008000000 */
[----:B----4-:R-:W-:-:S02]  /*1050*/  UIADD3 UR10, UP1, UPT, UR16, 0x2c0, URZ ;  /* 0x000002c0100a7890 */ /* 0x010fc4000ff3e0ff */
[----:B-----5:R-:W-:Y:S02]  /*1060*/  UIADD3 UR14, UP0, UPT, UR22, 0x2c0, URZ ;  /* 0x000002c0160e7890 */ /* 0x020fe4000ff1e0ff */
[----:B-1----:R-:W-:Y:S02]  /*1070*/  UIADD3 UR4, UP3, UPT, UR8, 0x240, URZ ;  /* 0x0000024008047890 */ /* 0x002fe4000ff7e0ff */
[----:B---3--:R-:W-:Y:S01]  /*1080*/  UIADD3 UR6, UP2, UPT, UR12, 0x240, URZ ;  /* 0x000002400c067890 */ /* 0x008fe2000ff5e0ff */
[----:B--2---:R-:W-:Y:S11]  /*1090*/  @!P0 BRA `(.L_x_16) ;  /* 0x0000008800748947 */ /* 0x004ff60003800000 */
.L_x_81:
[----:B------:R-:W-:Y:S01]  /*10a0*/  ELECT P0, URZ, PT ;  /* 0x0000000000ff782f */ /* 0x000fe20003800000 */
[----:B------:R-:W-:Y:S02]  /*10b0*/  UIADD3.X UR5, UPT, UPT, URZ, UR9, URZ, UP3, !UPT ;  /* 0x00000009ff057290 */ /* 0x000fe40009ffe4ff */
[----:B------:R-:W-:Y:S02]  /*10c0*/  UIADD3 UR32, UPT, UPT, UR41, 0x18400, URZ ;  /* 0x0001840029207890 */ /* 0x000fe4000fffe0ff */
[----:B------:R-:W-:Y:S02]  /*10d0*/  UIADD3 UR33, UPT, UPT, UR41, 0x20, URZ ;  /* 0x0000002029217890 */ /* 0x000fe4000fffe0ff */
[----:B------:R-:W-:Y:S02]  /*10e0*/  UIADD3.X UR7, UPT, UPT, URZ, UR13, URZ, UP2, !UPT ;  /* 0x0000000dff077290 */ /* 0x000fe400097fe4ff */
[----:B------:R-:W-:Y:S02]  /*10f0*/  UIADD3.X UR11, UPT, UPT, URZ, UR17, URZ, UP1, !UPT ;  /* 0x00000011ff0b7290 */ /* 0x000fe40008ffe4ff */
[----:B------:R-:W-:-:S02]  /*1100*/  UIADD3 UR24, UPT, UPT, UR41, 0x1c400, URZ ;  /* 0x0001c40029187890 */ /* 0x000fc4000fffe0ff */
[----:B-1----:R-:W-:Y:S01]  /*1110*/  @P0 MOV R2, 0x10000 ;  /* 0x0001000000020802 */ /* 0x002fe20000000f00 */
[----:B------:R-:W-:Y:S01]  /*1120*/  UIADD3 UR25, UPT, UPT, UR41, 0x20, URZ ;  /* 0x0000002029197890 */ /* 0x000fe2000fffe0ff */
[----:B------:R-:W-:Y:S01]  /*1130*/  UMOV UR35, UR43 ;  /* 0x0000002b00237c82 */ /* 0x000fe20008000000 */
[----:B------:R-:W-:Y:S01]  /*1140*/  UIADD3 UR16, UPT, UPT, UR41, 0x20400, URZ ;  /* 0x0002040029107890 */ /* 0x000fe2000fffe0ff */
[----:B------:R1:W-:Y:S01]  /*1150*/  @P0 SYNCS.ARRIVE.TRANS64 RZ, [UR41+0x20], R2 ;  /* 0x00002002ffff09a7 */ /* 0x0003e20008000029 */
[----:B------:R-:W-:Y:S01]  /*1160*/  UIADD3 UR17, UPT, UPT, UR41, 0x20, URZ ;  /* 0x0000002029117890 */ /* 0x000fe2000fffe0ff */
[----:B------:R2:W-:Y:S01]  /*1170*/  UTMALDG.4D [UR32], [UR4], desc[URZ] ;  /* 0x0000ff20040075b4 */ /* 0x0005e20008019000 */
[----:B------:R-:W-:Y:S02]  /*1180*/  UIADD3 UR8, UPT, UPT, UR41, 0x24400, URZ ;  /* 0x0002440029087890 */ /* 0x000fe4000fffe0ff */
[----:B------:R-:W-:Y:S01]  /*1190*/  UIADD3 UR9, UPT, UPT, UR41, 0x20, URZ ;  /* 0x0000002029097890 */ /* 0x000fe2000fffe0ff */
[----:B------:R-:W-:Y:S01]  /*11a0*/  UMOV UR29, UR37 ;  /* 0x00000025001d7c82 */ /* 0x000fe20008000000 */
[----:B------:R-:W-:Y:S01]  /*11b0*/  UMOV UR27, UR43 ;  /* 0x0000002b001b7c82 */ /* 0x000fe20008000000 */
[----:B------:R-:W-:Y:S01]  /*11c0*/  UMOV UR20, UR36 ;  /* 0x0000002400147c82 */ /* 0x000fe20008000000 */
[----:B------:R-:W-:Y:S01]  /*11d0*/  UMOV UR21, UR37 ;  /* 0x0000002500157c82 */ /* 0x000fe20008000000 */
[----:B------:R3:W-:Y:S01]  /*11e0*/  UTMALDG.4D [UR24], [UR6], desc[URZ] ;  /* 0x0000ff18060075b4 */ /* 0x0007e20008019000 */
[----:B------:R-:W-:Y:S01]  /*11f0*/  UMOV UR12, UR36 ;  /* 0x00000024000c7c82 */ /* 0x000fe20008000000 */
[----:B------:R-:W-:Y:S01]  /*1200*/  UMOV UR13, UR37 ;  /* 0x00000025000d7c82 */ /* 0x000fe20008000000 */
[----:B------:R4:W-:Y:S01]  /*1210*/  UTMALDG.4D [UR16], [UR10], desc[URZ] ;  /* 0x0000ff100a0075b4 */ /* 0x0009e20008019000 */
[----:B--2---:R-:W-:Y:S01]  /*1220*/  UIADD3.X UR5, UPT, UPT, URZ, UR23, URZ, UP0, !UPT ;  /* 0x00000017ff057290 */ /* 0x004fe200087fe4ff */
[----:B------:R-:W-:Y:S01]  /*1230*/  UMOV UR4, UR14 ;  /* 0x0000000e00047c82 */ /* 0x000fe20008000000 */
[----:B---3--:R-:W2:Y:S01]  /*1240*/  LDCU.64 UR6, c[0x0][0x3e8] ;  /* 0x00007d00ff0677ac */ /* 0x008ea20008000a00 */
[----:B----4-:R-:W-:Y:S01]  /*1250*/  UMOV UR10, 0x40 ;  /* 0x00000040000a7882 */ /* 0x010fe20000000000 */
[----:B------:R-:W-:-:S05]  /*1260*/  UMOV UR11, URZ ;  /* 0x000000ff000b7c82 */ /* 0x000fca0008000000 */
[----:B------:R3:W-:Y:S01]  /*1270*/  UTMALDG.4D [UR8], [UR4], desc[URZ] ;  /* 0x0000ff08040075b4 */ /* 0x0007e20008019000 */
[----:B------:R-:W4:Y:S01]  /*1280*/  SYNCS.PHASECHK.TRANS64.TRYWAIT P0, [UR41+0x58], R3 ;  /* 0x00005803ff0075a7 */ /* 0x000f220008001129 */
[----:B---3--:R-:W3:Y:S01]  /*1290*/  LDCU.64 UR8, c[0x0][0x3f0] ;  /* 0x00007e00ff0877ac */ /* 0x008ee20008000a00 */
[----:B------:R-:W5:Y:S01]  /*12a0*/  LDCU.64 UR10, c[0x0][0x3d0] ;  /* 0x00007a00ff0a77ac */ /* 0x000f620008000a00 */
[----:B--2---:R-:W-:Y:S01]  /*12b0*/  UIMAD.WIDE.U32 UR4, UR36, UR6, URZ ;  /* 0x00000006240472a5 */ /* 0x004fe2000f8e00ff */
[----:B------:R-:W2:Y:S03]  /*12c0*/  LDCU UR12, c[0x0][0x380] ;  /* 0x00007000ff0c77ac */ /* 0x000ea60008000800 */
[----:B------:R-:W-:-:S04]  /*12d0*/  UIMAD UR5, UR36, UR7, UR5 ;  /* 0x00000007240572a4 */ /* 0x000fc8000f8e0205 */
[----:B---3--:R-:W-:-:S04]  /*12e0*/  UIMAD.WIDE.U32 UR4, UR37, UR8, UR4 ;  /* 0x00000008250472a5 */ /* 0x008fc8000f8e0004 */
[----:B------:R-:W-:Y:S02]  /*12f0*/  UIMAD UR22, UR37, UR9, UR5 ;  /* 0x00000009251672a4 */ /* 0x000fe4000f8e0205 */
[----:B-----5:R-:W-:Y:S01]  /*1300*/  ULEA UR10, UP0, UR4, UR10, 0x2 ;  /* 0x0000000a040a7291 */ /* 0x020fe2000f8010ff */
[----:B-12-4-:R-:W-:Y:S11]  /*1310*/  @!P0 BRA `(.L_x_17) ;  /* 0x0000008400f48947 */ /* 0x016ff60003800000 */
.L_x_83:
[----:B------:R-:W-:Y:S01]  /*1320*/  ELECT P0, URZ, PT ;  /* 0x0000000000ff782f */ /* 0x000fe20003800000 */
[----:B-1----:R-:W-:Y:S01]  /*1330*/  HFMA2 R5, -RZ, RZ, 0, 5.9604644775390625e-08 ;  /* 0x00000001ff057431 */ /* 0x002fe200000001ff */
[----:B------:R-:W-:Y:S01]  /*1340*/  ULEA.HI.X UR23, UR4, UR11, UR22, 0x2, UP0 ;  /* 0x0000000b04177291 */ /* 0x000fe200080f1416 */
[----:B------:R-:W-:Y:S01]  /*1350*/  IMAD.MOV.U32 R6, RZ, RZ, RZ ;  /* 0x000000ffff067224 */ /* 0x000fe200078e00ff */
[----:B------:R-:W-:Y:S01]  /*1360*/  UIADD3 UR4, UPT, UPT, UR41, 0x30800, URZ ;  /* 0x0003080029047890 */ /* 0x000fe2000fffe0ff */
[----:B------:R-:W-:Y:S01]  /*1370*/  MOV R3, 0x2 ;  /* 0x0000000200037802 */ /* 0x000fe20000000f00 */
[----:B------:R-:W-:Y:S02]  /*1380*/  UIADD3 UR5, UPT, UPT, -UR12, URZ, URZ ;  /* 0x000000ff0c057290 */ /* 0x000fe4000fffe1ff */
[----:B------:R-:W-:Y:S02]  /*1390*/  UPRMT UR8, UR50, 0x654, UR4 ;  /* 0x0000065432087896 */ /* 0x000fe40008000004 */
[----:B------:R-:W-:-:S02]  /*13a0*/  UIADD3 UR7, UPT, UPT, UR12, -0x1, URZ ;  /* 0xffffffff0c077890 */ /* 0x000fc4000fffe0ff */
[----:B------:R-:W-:Y:S01]  /*13b0*/  USHF.R.S32.HI UR4, URZ, 0x1f, UR5 ;  /* 0x0000001fff047899 */ /* 0x000fe20008011405 */
[----:B------:R-:W-:Y:S01]  /*13c0*/  @P0 IMAD.MOV.U32 R2, RZ, RZ, 0x200 ;  /* 0x00000200ff020424 */ /* 0x000fe200078e00ff */
[----:B------:R-:W-:Y:S02]  /*13d0*/  UIADD3 UR9, UPT, UPT, UR41, 0x50, URZ ;  /* 0x0000005029097890 */ /* 0x000fe4000fffe0ff */
[----:B------:R-:W-:Y:S01]  /*13e0*/  USHF.R.S32.HI UR6, URZ, 0x1f, UR7 ;  /* 0x0000001fff067899 */ /* 0x000fe20008011407 */
[----:B------:R1:W-:Y:S01]  /*13f0*/  @P0 SYNCS.ARRIVE.TRANS64 RZ, [UR41+0x50], R2 ;  /* 0x00005002ffff09a7 */ /* 0x0003e20008000029 */
[----:B------:R-:W-:Y:S02]  /*1400*/  ULEA.HI UR4, UR4, -UR12, URZ, 0x7 ;  /* 0x8000000c04047291 */ /* 0x000fe4000f8f38ff */
[----:B------:R-:W-:Y:S02]  /*1410*/  UISETP.GT.AND UP0, UPT, UR12, URZ, UPT ;  /* 0x000000ff0c00728c */ /* 0x000fe4000bf04270 */
[----:B------:R-:W-:-:S02]  /*1420*/  ULEA.HI UR6, UR6, UR7, URZ, 0x7 ;  /* 0x0000000706067291 */ /* 0x000fc4000f8f38ff */
[----:B------:R-:W-:Y:S01]  /*1430*/  USHF.R.S32.HI UR5, URZ, 0x7, UR4 ;  /* 0x00000007ff057899 */ /* 0x000fe20008011404 */
[----:B------:R-:W-:Y:S01]  /*1440*/  UMOV UR11, 0x20 ;  /* 0x00000020000b7882 */ /* 0x000fe20000000000 */
[----:B------:R-:W-:Y:S01]  /*1450*/  UMOV UR22, UR10 ;  /* 0x0000000a00167c82 */ /* 0x000fe20008000000 */
[----:B------:R-:W-:Y:S01]  /*1460*/  ULEA.HI.SX32 UR4, UR6, 0x1, 0x19 ;  /* 0x0000000106047891 */ /* 0x000fe2000f8fcaff */
[----:B------:R1:W-:Y:S01]  /*1470*/  UBLKCP.S.G [UR8], [UR22], UR11 ;  /* 0x00000008160073ba */ /* 0x0003e2000800020b */
[----:B------:R-:W-:-:S07]  /*1480*/  UIADD3 UR5, UPT, UPT, -UR5, URZ, URZ ;  /* 0x000000ff05057290 */ /* 0x000fce000fffe1ff */
[----:B------:R-:W-:Y:S02]  /*1490*/  @!UP0 UMOV UR4, UR5 ;  /* 0x0000000500048c82 */ /* 0x000fe40008000000 */
[----:B------:R-:W-:-:S09]  /*14a0*/  UISETP.GE.AND UP0, UPT, UR4, 0x2, UPT ;  /* 0x000000020400788c */ /* 0x000fd2000bf06270 */
[----:B-1----:R-:W-:Y:S05]  /*14b0*/  BRA.U !UP0, `(.L_x_18) ;  /* 0x0000000508607547 */ /* 0x002fea000b800000 */
[----:B------:R-:W1:Y:S01]  /*14c0*/  LDCU.64 UR6, c[0x0][0x348] ;  /* 0x00006900ff0677ac */ /* 0x000e620008000a00 */
[----:B------:R-:W-:Y:S02]  /*14d0*/  MOV R5, 0x1 ;  /* 0x0000000100057802 */ /* 0x000fe40000000f00 */
[----:B------:R-:W-:Y:S01]  /*14e0*/  MOV R6, RZ ;  /* 0x000000ff00067202 */ /* 0x000fe20000000f00 */
[----:B------:R-:W-:Y:S01]  /*14f0*/  UIADD3 UR48, UPT, UPT, UR41, 0x30800, URZ ;  /* 0x0003080029307890 */ /* 0x000fe2000fffe0ff */
[----:B------:R-:W-:Y:S01]  /*1500*/  MOV R3, 0x200 ;  /* 0x0000020000037802 */ /* 0x000fe20000000f00 */
[----:B------:R-:W-:Y:S02]  /*1510*/  UIADD3 UR14, UPT, UPT, -UR4, URZ, URZ ;  /* 0x000000ff040e7290 */ /* 0x000fe4000fffe1ff */
[----:B------:R-:W-:Y:S01]  /*1520*/  UIADD3 UR49, UPT, UPT, UR41, 0x50, URZ ;  /* 0x0000005029317890 */ /* 0x000fe2000fffe0ff */
[----:B------:R-:W-:Y:S01]  /*1530*/  UMOV UR4, 0x1 ;  /* 0x0000000100047882 */ /* 0x000fe20000000000 */
[----:B------:R-:W-:-:S02]  /*1540*/  UIADD3 UR16, UPT, UPT, UR41, 0x20400, URZ ;  /* 0x0002040029107890 */ /* 0x000fc4000fffe0ff */
[----:B------:R-:W-:Y:S02]  /*1550*/  UIADD3 UR17, UPT, UPT, UR41, 0x20, URZ ;  /* 0x0000002029117890 */ /* 0x000fe4000fffe0ff */
[----:B------:R-:W-:Y:S02]  /*1560*/  UIADD3 UR8, UPT, UPT, UR41, 0x24400, URZ ;  /* 0x0002440029087890 */ /* 0x000fe4000fffe0ff */
[----:B------:R-:W-:Y:S02]  /*1570*/  UIADD3 UR9, UPT, UPT, UR41, 0x20, URZ ;  /* 0x0000002029097890 */ /* 0x000fe4000fffe0ff */
[----:B-1----:R-:W-:Y:S02]  /*1580*/  UIADD3 UR44, UP3, UPT, UR6, 0x140, URZ ;  /* 0x00000140062c7890 */ /* 0x002fe4000ff7e0ff */
[----:B------:R-:W-:Y:S02]  /*1590*/  UIADD3 UR42, UP2, UPT, UR6, 0x140, URZ ;  /* 0x00000140062a7890 */ /* 0x000fe4000ff5e0ff */
[----:B------:R-:W-:-:S02]  /*15a0*/  UIADD3 UR38, UP1, UPT, UR6, 0x2c0, URZ ;  /* 0x000002c006267890 */ /* 0x000fc4000ff3e0ff */
[----:B------:R-:W-:Y:S02]  /*15b0*/  UIADD3 UR30, UP0, UPT, UR6, 0x2c0, URZ ;  /* 0x000002c0061e7890 */ /* 0x000fe4000ff1e0ff */
[----:B------:R-:W-:Y:S02]  /*15c0*/  UPRMT UR48, UR50, 0x654, UR48 ;  /* 0x0000065432307896 */ /* 0x000fe40008000030 */
[----:B------:R-:W-:Y:S02]  /*15d0*/  UIADD3.X UR45, UPT, UPT, URZ, UR7, URZ, UP3, !UPT ;  /* 0x00000007ff2d7290 */ /* 0x000fe40009ffe4ff */
[----:B------:R-:W-:Y:S02]  /*15e0*/  UIADD3.X UR43, UPT, UPT, URZ, UR7, URZ, UP2, !UPT ;  /* 0x00000007ff2b7290 */ /* 0x000fe400097fe4ff */
[----:B------:R-:W-:Y:S02]  /*15f0*/  UIADD3.X UR39, UPT, UPT, URZ, UR7, URZ, UP1, !UPT ;  /* 0x00000007ff277290 */ /* 0x000fe40008ffe4ff */
[----:B------:R-:W-:Y:S01]  /*1600*/  UIADD3.X UR31, UPT, UPT, URZ, UR7, URZ, UP0, !UPT ;  /* 0x00000007ff1f7290 */ /* 0x000fe200087fe4ff */
[----:B------:R-:W-:Y:S01]  /*1610*/  UMOV UR35, URZ ;  /* 0x000000ff00237c82 */ /* 0x000fe20008000000 */
[----:B------:R-:W-:Y:S01]  /*1620*/  UMOV UR34, URZ ;  /* 0x000000ff00227c82 */ /* 0x000fe20008000000 */
[----:B------:R-:W-:Y:S01]  /*1630*/  UMOV UR26, 0x40 ;  /* 0x00000040001a7882 */ /* 0x000fe20000000000 */
[----:B------:R-:W-:Y:S01]  /*1640*/  UMOV UR18, URZ ;  /* 0x000000ff00127c82 */ /* 0x000fe20008000000 */
[----:B------:R-:W-:-:S07]  /*1650*/  UMOV UR10, 0x40 ;  /* 0x00000040000a7882 */ /* 0x000fce0000000000 */
.L_x_23:
[----:B------:R-:W-:Y:S01]  /*1660*/  ULEA UR33, UR4, UR41, 0x3 ;  /* 0x0000002904217291 */ /* 0x000fe2000f8e18ff */
[----:B------:R-:W-:-:S08]  /*1670*/  SHF.L.U32 R4, R5, 0x1f, RZ ;  /* 0x0000001f05047819 */ /* 0x000fd000000006ff */
[----:B-1----:R-:W1:Y:S02]  /*1680*/  SYNCS.PHASECHK.TRANS64.TRYWAIT P0, [UR33+0x10], R4 ;  /* 0x00001004ff0075a7 */ /* 0x002e640008001121 */
[----:B-12---:R-:W-:Y:S05]  /*1690*/  @!P0 BRA `(.L_x_19) ;  /* 0x0000008400348947 */ /* 0x006fea0003800000 */
.L_x_85:
[----:B------:R-:W-:Y:S01]  /*16a0*/  ELECT P0, URZ, PT ;  /* 0x0000000000ff782f */ /* 0x000fe20003800000 */
[----:B------:R-:W-:Y:S02]  /*16b0*/  ULEA UR32, UR4, UR41, 0xf ;  /* 0x0000002904207291 */ /* 0x000fe4000f8e78ff */
[----:B------:R-:W-:Y:S02]  /*16c0*/  ULEA UR24, UR4, UR41, 0xf ;  /* 0x0000002904187291 */ /* 0x000fe4000f8e78ff */
[----:B------:R-:W-:Y:S02]  /*16d0*/  UIADD3 UR35, UPT, UPT, UR35, 0x80, URZ ;  /* 0x0000008023237890 */ /* 0x000fe4000fffe0ff */
[----:B------:R-:W-:Y:S02]  /*16e0*/  UIADD3 UR32, UPT, UPT, UR32, 0x400, URZ ;  /* 0x0000040020207890 */ /* 0x000fe4000fffe0ff */
[----:B------:R-:W-:Y:S01]  /*16f0*/  UIADD3 UR24, UPT, UPT, UR24, 0x4400, URZ ;  /* 0x0000440018187890 */ /* 0x000fe2000fffe0ff */
[----:B------:R-:W-:-:S03]  /*1700*/  UMOV UR28, UR36 ;  /* 0x00000024001c7c82 */ /* 0x000fc60008000000 */
[----:B-1----:R-:W-:Y:S01]  /*1710*/  @P0 MOV R2, 0x8000 ;  /* 0x0000800000020802 */ /* 0x002fe20000000f00 */
[----:B------:R-:W-:Y:S01]  /*1720*/  UMOV UR29, UR37 ;  /* 0x00000025001d7c82 */ /* 0x000fe20008000000 */
[----:B------:R-:W-:Y:S01]  /*1730*/  UMOV UR25, UR33 ;  /* 0x0000002100197c82 */ /* 0x000fe20008000000 */
[----:B------:R-:W-:Y:S01]  /*1740*/  UMOV UR27, UR35 ;  /* 0x00000023001b7c82 */ /* 0x000fe20008000000 */
[----:B------:R1:W-:Y:S01]  /*1750*/  @P0 SYNCS.ARRIVE.TRANS64 RZ, [UR33], R2 ;  /* 0x00000002ffff09a7 */ /* 0x0003e20008000021 */
[----:B------:R1:W-:Y:S01]  /*1760*/  UTMALDG.4D [UR32], [UR44], desc[URZ] ;  /* 0x0000ff202c0075b4 */ /* 0x0003e20008019000 */
[----:B------:R1:W-:Y:S01]  /*1770*/  UTMALDG.4D [UR24], [UR42], desc[URZ] ;  /* 0x0000ff182a0075b4 */ /* 0x0003e20008019000 */
[----:B------:R-:W2:Y:S02]  /*1780*/  SYNCS.PHASECHK.TRANS64.TRYWAIT P0, [UR33+0x40], R4 ;  /* 0x00004004ff0075a7 */ /* 0x000ea40008001121 */
[----:B-12---:R-:W-:Y:S05]  /*1790*/  @!P0 BRA `(.L_x_20) ;  /* 0x0000008400148947 */ /* 0x006fea0003800000 */
.L_x_87:
[----:B------:R-:W-:Y:S02]  /*17a0*/  ELECT P0, URZ, PT ;  /* 0x0000000000ff782f */ /* 0x000fe40003800000 */
[----:B------:R-:W-:Y:S01]  /*17b0*/  SHF.L.U32 R4, R6, 0x1f, RZ ;  /* 0x0000001f06047819 */ /* 0x000fe200000006ff */
[----:B------:R-:W-:Y:S02]  /*17c0*/  ULEA UR5, UR4, UR41, 0x9 ;  /* 0x0000002904057291 */ /* 0x000fe4000f8e48ff */
[----:B------:R-:W-:Y:S02]  /*17d0*/  UIMAD.WIDE UR6, UR35, 0x4, UR46 ;  /* 0x00000004230678a5 */ /* 0x000fe4000f8e022e */
[----:B------:R-:W-:Y:S02]  /*17e0*/  UIADD3 UR5, UPT, UPT, UR5, 0x30400, URZ ;  /* 0x0003040005057890 */ /* 0x000fe4000fffe0ff */
[----:B------:R-:W-:Y:S02]  /*17f0*/  UIADD3 UR13, UPT, UPT, UR33, 0x30, URZ ;  /* 0x00000030210d7890 */ /* 0x000fe4000fffe0ff */
[----:B------:R-:W-:-:S02]  /*1800*/  UPRMT UR12, UR50, 0x654, UR5 ;  /* 0x00000654320c7896 */ /* 0x000fc40008000005 */
[----:B-1----:R-:W-:Y:S01]  /*1810*/  @P0 IMAD.MOV.U32 R2, RZ, RZ, 0x200 ;  /* 0x00000200ff020424 */ /* 0x002fe200078e00ff */
[----:B------:R-:W-:-:S03]  /*1820*/  UMOV UR5, 0x20 ;  /* 0x0000002000057882 */ /* 0x000fc60000000000 */
[----:B------:R1:W-:Y:S03]  /*1830*/  @P0 SYNCS.ARRIVE.TRANS64 RZ, [UR33+0x30], R2 ;  /* 0x00003002ffff09a7 */ /* 0x0003e60008000021 */
[----:B------:R1:W-:Y:S01]  /*1840*/  UBLKCP.S.G [UR12], [UR6], UR5 ;  /* 0x0000000c060073ba */ /* 0x0003e20008000205 */
[----:B------:R-:W2:Y:S02]  /*1850*/  SYNCS.PHASECHK.TRANS64.TRYWAIT P0, [UR41+0x28], R4 ;  /* 0x00002804ff0075a7 */ /* 0x000ea40008001129 */
[----:B-12---:R-:W-:Y:S05]  /*1860*/  @!P0 BRA `(.L_x_21) ;  /* 0x0000008400008947 */ /* 0x006fea0003800000 */
.L_x_89:
[----:B------:R-:W-:Y:S01]  /*1870*/  ELECT P0, URZ, PT ;  /* 0x0000000000ff782f */ /* 0x000fe20003800000 */
[----:B------:R-:W-:Y:S01]  /*1880*/  UMOV UR20, UR36 ;  /* 0x0000002400147c82 */ /* 0x000fe20008000000 */
[----:B------:R-:W-:Y:S01]  /*1890*/  UMOV UR21, UR37 ;  /* 0x0000002500157c82 */ /* 0x000fe20008000000 */
[----:B------:R-:W-:Y:S01]  /*18a0*/  UMOV UR19, UR35 ;  /* 0x0000002300137c82 */ /* 0x000fe20008000000 */
[----:B------:R-:W-:Y:S01]  /*18b0*/  UMOV UR12, UR36 ;  /* 0x00000024000c7c82 */ /* 0x000fe20008000000 */
[----:B------:R-:W-:Y:S01]  /*18c0*/  UMOV UR13, UR37 ;  /* 0x00000025000d7c82 */ /* 0x000fe20008000000 */
[----:B------:R-:W-:Y:S01]  /*18d0*/  UMOV UR11, UR35 ;  /* 0x00000023000b7c82 */ /* 0x000fe20008000000 */
[----:B------:R-:W-:Y:S02]  /*18e0*/  UIADD3 UR4, UPT, UPT, UR4, 0x1, URZ ;  /* 0x0000000104047890 */ /* 0x000fe4000fffe0ff */
[----:B------:R-:W-:Y:S02]  /*18f0*/  UIADD3 UR14, UPT, UPT, UR14, 0x1, URZ ;  /* 0x000000010e0e7890 */ /* 0x000fe4000fffe0ff */
[----:B------:R-:W-:-:S02]  /*1900*/  UISETP.NE.AND UP0, UPT, UR4, 0x2, UPT ;  /* 0x000000020400788c */ /* 0x000fc4000bf05270 */
[----:B-1----:R-:W-:Y:S02]  /*1910*/  @P0 IMAD.MOV.U32 R2, RZ, RZ, 0x8000 ;  /* 0x00008000ff020424 */ /* 0x002fe400078e00ff */
[----:B------:R-:W-:Y:S02]  /*1920*/  USEL UR5, URZ, 0x1, UP0 ;  /* 0x00000001ff057887 */ /* 0x000fe40008000000 */
[----:B------:R1:W-:Y:S01]  /*1930*/  @P0 SYNCS.ARRIVE.TRANS64 RZ, [UR41+0x20], R2 ;  /* 0x00002002ffff09a7 */ /* 0x0003e20008000029 */
[----:B------:R1:W-:Y:S01]  /*1940*/  UTMALDG.4D [UR16], [UR38], desc[URZ] ;  /* 0x0000ff10260075b4 */ /* 0x0003e20008019000 */
[----:B------:R-:W-:Y:S02]  /*1950*/  USEL UR4, UR4, URZ, UP0 ;  /* 0x000000ff04047287 */ /* 0x000fe40008000000 */
[----:B------:R-:W-:Y:S01]  /*1960*/  UISETP.NE.AND UP0, UPT, UR14, -0x1, UPT ;  /* 0xffffffff0e00788c */ /* 0x000fe2000bf05270 */
[----:B------:R-:W-:Y:S01]  /*1970*/  LOP3.LUT R5, R5, UR5, RZ, 0x3c, !PT ;  /* 0x0000000505057c12 */ /* 0x000fe2000f8e3cff */
[----:B------:R1:W-:Y:S01]  /*1980*/  UTMALDG.4D [UR8], [UR30], desc[URZ] ;  /* 0x0000ff081e0075b4 */ /* 0x0003e20008019000 */
[----:B------:R-:W2:Y:S02]  /*1990*/  SYNCS.PHASECHK.TRANS64.TRYWAIT P0, [UR41+0x58], R4 ;  /* 0x00005804ff0075a7 */ /* 0x000ea40008001129 */
[----:B-12---:R-:W-:Y:S06]  /*19a0*/  @!P0 BRA `(.L_x_22) ;  /* 0x0000008000d08947 */ /* 0x006fec0003800000 */
.L_x_91:
[----:B------:R-:W-:Y:S02]  /*19b0*/  ELECT P0, URZ, PT ;  /* 0x0000000000ff782f */ /* 0x000fe40003800000 */
[----:B------:R-:W-:Y:S01]  /*19c0*/  LOP3.LUT R6, R6, 0x1, RZ, 0x3c, !PT ;  /* 0x0000000106067812 */ /* 0x000fe200078e3cff */
[----:B------:R-:W-:Y:S01]  /*19d0*/  UIMAD.WIDE UR6, UR35, 0x4, UR22 ;  /* 0x00000004230678a5 */ /* 0x000fe2000f8e0216 */
[----:B------:R-:W-:-:S09]  /*19e0*/  UMOV UR5, 0x20 ;  /* 0x0000002000057882 */ /* 0x000fd20000000000 */
[----:B------:R2:W-:Y:S01]  /*19f0*/  @P0 SYNCS.ARRIVE.TRANS64 RZ, [UR41+0x50], R3 ;  /* 0x00005003ffff09a7 */ /* 0x0005e20008000029 */
[----:B------:R2:W-:Y:S01]  /*1a00*/  UBLKCP.S.G [UR48], [UR6], UR5 ;  /* 0x00000030060073ba */ /* 0x0005e20008000205 */
[----:B------:R-:W-:Y:S05]  /*1a10*/  BRA.U UP0, `(.L_x_23) ;  /* 0xfffffffd00107547 */ /* 0x000fea000b83ffff */
[----:B------:R-:W-:-:S06]  /*1a20*/  UIADD3 UR4, UPT, UPT, UR4, 0x1, URZ ;  /* 0x0000000104047890 */ /* 0x000fcc000fffe0ff */
[----:B--2---:R-:W-:-:S07]  /*1a30*/  MOV R3, UR4 ;  /* 0x0000000400037c02 */ /* 0x004fce0008000f00 */
.L_x_18:
[----:B------:R-:W-:-:S04]  /*1a40*/  ISETP.NE.AND P0, PT, R3, 0x2, PT ;  /* 0x000000020300780c */ /* 0x000fc80003f05270 */
[----:B-1----:R-:W-:Y:S02]  /*1a50*/  SEL R2, RZ, 0x1, P0 ;  /* 0x00000001ff027807 */ /* 0x002fe40000000000 */
[----:B------:R-:W-:Y:S02]  /*1a60*/  SEL R3, R3, RZ, P0 ;  /* 0x000000ff03037207 */ /* 0x000fe40000000000 */
[----:B------:R-:W-:Y:S02]  /*1a70*/  LOP3.LUT R5, R5, R2, RZ, 0x3c, !PT ;  /* 0x0000000205057212 */ /* 0x000fe400078e3cff */
[----:B------:R-:W-:-:S03]  /*1a80*/  LEA R3, R3, UR41, 0x3 ;  /* 0x0000002903037c11 */ /* 0x000fc6000f8e18ff */
[----:B------:R-:W-:-:S04]  /*1a90*/  IMAD.U32 R4, R5, -0x80000000, RZ ;  /* 0x8000000005047824 */ /* 0x000fc800078e00ff */
[----:B------:R-:W1:Y:S02]  /*1aa0*/  SYNCS.PHASECHK.TRANS64.TRYWAIT P0, [R3+URZ+0x10], R4 ;  /* 0x00001004030075a7 */ /* 0x000e6400080011ff */
[----:B-1----:R-:W-:Y:S05]  /*1ab0*/  @!P0 BRA `(.L_x_24) ;  /* 0x0000008000ac8947 */ /* 0x002fea0003800000 */
.L_x_93:
[----:B------:R-:W-:-:S13]  /*1ac0*/  ELECT P0, URZ, PT ;  /* 0x0000000000ff782f */ /* 0x000fda0003800000 */
[----:B------:R-:W-:-:S04]  /*1ad0*/  @P0 MOV R2, 0x8000 ;  /* 0x0000800000020802 */ /* 0x000fc80000000f00 */
[----:B------:R2:W-:Y:S01]  /*1ae0*/  @P0 SYNCS.ARRIVE.TRANS64 RZ, [R3+URZ], R2 ;  /* 0x0000000203ff09a7 */ /* 0x0005e200080000ff */
[----:B------:R-:W3:Y:S02]  /*1af0*/  SYNCS.PHASECHK.TRANS64.TRYWAIT P0, [R3+URZ+0x40], R4 ;  /* 0x00004004030075a7 */ /* 0x000ee400080011ff */
[----:B--23--:R-:W-:Y:S05]  /*1b00*/  @!P0 BRA `(.L_x_25) ;  /* 0x0000008000b08947 */ /* 0x00cfea0003800000 */
.L_x_95:
[----:B------:R-:W-:Y:S02]  /*1b10*/  ELECT P0, URZ, PT ;  /* 0x0000000000ff782f */ /* 0x000fe40003800000 */
[----:B------:R-:W-:-:S11]  /*1b20*/  SHF.L.U32 R6, R6, 0x1f, RZ ;  /* 0x0000001f06067819 */ /* 0x000fd600000006ff */
[----:B------:R-:W-:-:S04]  /*1b30*/  @P0 IMAD.MOV.U32 R2, RZ, RZ, 0x200 ;  /* 0x00000200ff020424 */ /* 0x000fc800078e00ff */
[----:B------:R2:W-:Y:S01]  /*1b40*/  @P0 SYNCS.ARRIVE.TRANS64 RZ, [R3+URZ+0x30], R2 ;  /* 0x0000300203ff09a7 */ /* 0x0005e200080000ff */
[----:B------:R-:W3:Y:S02]  /*1b50*/  SYNCS.PHASECHK.TRANS64.TRYWAIT P0, [UR41+0x28], R6 ;  /* 0x00002806ff0075a7 */ /* 0x000ee40008001129 */
[----:B--23--:R-:W-:Y:S05]  /*1b60*/  @!P0 BRA `(.L_x_26) ;  /* 0x0000008000b08947 */ /* 0x00cfea0003800000 */
.L_x_97:
[----:B------:R-:W-:-:S13]  /*1b70*/  ELECT P0, URZ, PT ;  /* 0x0000000000ff782f */ /* 0x000fda0003800000 */
[----:B------:R-:W-:-:S04]  /*1b80*/  @P0 MOV R2, 0x8000 ;  /* 0x0000800000020802 */ /* 0x000fc80000000f00 */
[----:B------:R2:W-:Y:S01]  /*1b90*/  @P0 SYNCS.ARRIVE.TRANS64 RZ, [UR41+0x20], R2 ;  /* 0x00002002ffff09a7 */ /* 0x0005e20008000029 */
[----:B------:R-:W3:Y:S02]  /*1ba0*/  SYNCS.PHASECHK.TRANS64.TRYWAIT P0, [UR41+0x58], R6 ;  /* 0x00005806ff0075a7 */ /* 0x000ee40008001129 */
[----:B--23--:R-:W-:Y:S05]  /*1bb0*/  @!P0 BRA `(.L_x_27) ;  /* 0x0000008000b88947 */ /* 0x00cfea0003800000 */
.L_x_99:
[----:B------:R-:W-:-:S13]  /*1bc0*/  ELECT P0, URZ, PT ;  /* 0x0000000000ff782f */ /* 0x000fda0003800000 */
[----:B------:R-:W-:Y:S05]  /*1bd0*/  @!P0 BRA `(.L_x_13) ;  /* 0x0000000000088947 */ /* 0x000fea0003800000 */
[----:B-1----:R-:W-:-:S04]  /*1be0*/  HFMA2 R2, -RZ, RZ, 0, 3.0517578125e-05 ;  /* 0x00000200ff027431 */ /* 0x002fc800000001ff */
[----:B------:R2:W-:Y:S03]  /*1bf0*/  SYNCS.ARRIVE.TRANS64 RZ, [UR41+0x50], R2 ;  /* 0x00005002ffff79a7 */ /* 0x0005e60008000029 */
.L_x_13:
[----:B------:R-:W-:Y:S05]  /*1c00*/  BSYNC.RECONVERGENT B0 ;  /* 0x0000000000007941 */ /* 0x000fea0003800200 */
.L_x_12:
[----:B------:R-:W-:-:S13]  /*1c10*/  R2UR UR4, R0 ;  /* 0x00000000000472ca */ /* 0x000fda00000e0000 */
[----:B------:R-:W-:-:S09]  /*1c20*/  UISETP.NE.AND UP0, UPT, UR4, 0xc, UPT ;  /* 0x0000000c0400788c */ /* 0x000fd2000bf05270 */
[----:B------:R-:W-:Y:S05]  /*1c30*/  BRA.U UP0, `(.L_x_11) ;  /* 0x0000004100107547 */ /* 0x000fea000b800000 */
[----:B------:R-:W-:-:S08]  /*1c40*/  NOP ;  /* 0x0000000000007918 */ /* 0x000fd00000000000 */
[----:B------:R-:W3:-:S00]  /*1c50*/  USETMAXREG.DEALLOC.CTAPOOL 0x58 ;  /* 0x00000058000079c8 */ /* 0x000ec000080e0500 */
[----:B------:R-:W4:Y:S01]  /*1c60*/  S2UR UR11, SR_CgaCtaId ;  /* 0x00000000000b79c3 */ /* 0x000f220000008800 */
[----:B------:R-:W-:Y:S01]  /*1c70*/  NOP ;  /* 0x0000000000007918 */ /* 0x000fe20000000000 */
[----:B------:R-:W-:Y:S02]  /*1c80*/  UMOV UR4, 0x40 ;  /* 0x0000004000047882 */ /* 0x000fe40000000000 */
[----:B----4-:R-:W-:-:S09]  /*1c90*/  ULEA UR4, UR11, UR4, 0x18 ;  /* 0x000000040b047291 */ /* 0x010fd2000f8ec0ff */
[----:B-123--:R-:W1:Y:S01]  /*1ca0*/  LDS.U8 R2, [UR4] ;  /* 0x00000004ff027984 */ /* 0x00ee620008000000 */
[----:B------:R-:W-:Y:S02]  /*1cb0*/  UMOV UR4, 0x400 ;  /* 0x0000040000047882 */ /* 0x000fe40000000000 */
[----:B------:R-:W-:Y:S01]  /*1cc0*/  ULEA UR9, UR11, UR4, 0x18 ;  /* 0x000000040b097291 */ /* 0x000fe2000f8ec0ff */
[----:B-1----:R-:W-:-:S13]  /*1cd0*/  ISETP.NE.AND P0, PT, R2, RZ, PT ;  /* 0x000000ff0200720c */ /* 0x002fda0003f05270 */
[----:B------:R-:W-:Y:S05]  /*1ce0*/  @P0 BRA `(.L_x_28) ;  /* 0x00000000007c0947 */ /* 0x000fea0003800000 */
[----:B------:R-:W-:-:S13]  /*1cf0*/  ELECT P0, URZ, PT ;  /* 0x0000000000ff782f */ /* 0x000fda0003800000 */
[----:B------:R-:W-:Y:S05]  /*1d00*/  @!P0 BRA `(.L_x_29) ;  /* 0x0000000000848947 */ /* 0x000fea0003800000 */
[----:B------:R-:W-:Y:S01]  /*1d10*/  UMOV UR4, 0x10 ;  /* 0x0000001000047882 */ /* 0x000fe20000000000 */
[----:B------:R-:W-:-:S04]  /*1d20*/  IMAD.MOV.U32 R3, RZ, RZ, 0xffff ;  /* 0x0000ffffff037424 */ /* 0x000fc800078e00ff */
[----:B------:R-:W-:Y:S04]  /*1d30*/  DEPBAR.LE SB1, 0x36 ;  /* 0x00009d800000791a */ /* 0x000fe80000000000 */
[----:B------:R-:W1:Y:S02]  /*1d40*/  UTCATOMSWS.FIND_AND_SET.ALIGN UP0, UR4, UR4 ;  /* 0x00000004000475e3 */ /* 0x000e640008000800 */
[----:B-1----:R-:W-:Y:S01]  /*1d50*/  PLOP3.LUT P0, PT, PT, PT, UP0, 0x80, 0x8 ;  /* 0x000000000008781c */ /* 0x002fe20003f0f008 */
[----:B------:R-:W-:-:S03]  /*1d60*/  IMAD.U32 R4, RZ, RZ, UR4 ;  /* 0x00000004ff047e24 */ /* 0x000fc6000f8e00ff */
[----:B------:R-:W-:-:S04]  /*1d70*/  SEL R2, RZ, 0xffffffff, !P0 ;  /* 0xffffffffff027807 */ /* 0x000fc80004000000 */
[----:B------:R-:W-:Y:S01]  /*1d80*/  ISETP.NE.AND P0, PT, R2, RZ, PT ;  /* 0x000000ff0200720c */ /* 0x000fe20003f05270 */
[----:B------:R-:W-:-:S12]  /*1d90*/  IMAD.MOV.U32 R2, RZ, RZ, 0x1 ;  /* 0x00000001ff027424 */ /* 0x000fd800078e00ff */
[----:B------:R-:W-:Y:S05]  /*1da0*/  @P0 BRA `(.L_x_30) ;  /* 0x0000000000240947 */ /* 0x000fea0003800000 */
.L_x_31:
[----:B------:R-:W-:Y:S05]  /*1db0*/  NANOSLEEP 0x64 ;  /* 0x000000640000795d */ /* 0x000fea0003800000 */
[----:B------:R-:W-:-:S05]  /*1dc0*/  UMOV UR4, 0x10 ;  /* 0x0000001000047882 */ /* 0x000fca0000000000 */
[----:B------:R-:W-:Y:S04]  /*1dd0*/  DEPBAR.LE SB1, 0x36 ;  /* 0x00009d800000791a */ /* 0x000fe80000000000 */
[----:B------:R-:W1:Y:S02]  /*1de0*/  UTCATOMSWS.FIND_AND_SET.ALIGN UP0, UR4, UR4 ;  /* 0x00000004000475e3 */ /* 0x000e640008000800 */
[----:B-1----:R-:W-:-:S04]  /*1df0*/  PLOP3.LUT P0, PT, PT, PT, UP0, 0x80, 0x8 ;  /* 0x000000000008781c */ /* 0x002fc80003f0f008 */
[----:B------:R-:W-:-:S04]  /*1e00*/  SEL R4, RZ, 0xffffffff, !P0 ;  /* 0xffffffffff047807 */ /* 0x000fc80004000000 */
[----:B------:R-:W-:Y:S01]  /*1e10*/  ISETP.NE.AND P0, PT, R4, RZ, PT ;  /* 0x000000ff0400720c */ /* 0x000fe20003f05270 */
[----:B------:R-:W-:-:S12]  /*1e20*/  IMAD.U32 R4, RZ, RZ, UR4 ;  /* 0x00000004ff047e24 */ /* 0x000fd8000f8e00ff */
[----:B------:R-:W-:Y:S05]  /*1e30*/  @!P0 BRA `(.L_x_31) ;  /* 0xfffffffc00dc8947 */ /* 0x000fea000383ffff */
.L_x_30:
[C---:B------:R-:W-:Y:S01]  /*1e40*/  VIADD R5, R4.reuse, 0x10 ;  /* 0x0000001004057836 */ /* 0x040fe20000000000 */
[----:B------:R-:W-:Y:S01]  /*1e50*/  UMOV UR4, 0x50 ;  /* 0x0000005000047882 */ /* 0x000fe20000000000 */
[----:B------:R-:W-:Y:S01]  /*1e60*/  SHF.L.U32 R3, R3, R4, RZ ;  /* 0x0000000403037219 */ /* 0x000fe200000006ff */
[----:B------:R-:W-:Y:S01]  /*1e70*/  ULEA UR4, UR11, UR4, 0x18 ;  /* 0x000000040b047291 */ /* 0x000fe2000f8ec0ff */
[----:B------:R-:W-:Y:S01]  /*1e80*/  IMAD.SHL.U32 R4, R4, 0x20, RZ ;  /* 0x0000002004047824 */ /* 0x000fe200078e00ff */
[----:B------:R-:W-:-:S04]  /*1e90*/  SHF.L.U32 R2, R2, R5, RZ ;  /* 0x0000000502027219 */ /* 0x000fc800000006ff */
[----:B------:R-:W-:-:S05]  /*1ea0*/  LOP3.LUT R2, R2, R3, RZ, 0xfc, !PT ;  /* 0x0000000302027212 */ /* 0x000fca00078efcff */
[----:B------:R1:W-:Y:S04]  /*1eb0*/  ATOMS.OR RZ, [UR4], R2 ;  /* 0x00000002ffff798c */ /* 0x0003e8000b000004 */
[----:B------:R1:W-:Y:S01]  /*1ec0*/  STS [UR9+0xe0], R4 ;  /* 0x0000e004ff007988 */ /* 0x0003e20008000809 */
[----:B------:R-:W-:Y:S05]  /*1ed0*/  BRA `(.L_x_29) ;  /* 0x0000000000107947 */ /* 0x000fea0003800000 */
.L_x_28:
[----:B------:R-:W-:-:S05]  /*1ee0*/  MOV R2, 0xffffffff ;  /* 0xffffffff00027802 */ /* 0x000fca0000000f00 */
[----:B------:R1:W-:Y:S02]  /*1ef0*/  STS [UR9+0xe0], R2 ;  /* 0x0000e002ff007988 */ /* 0x0003e40008000809 */
[----:B-1----:R-:W-:Y:S02]  /*1f00*/  MOV R2, 0x1f20 ;  /* 0x00001f2000027802 */ /* 0x002fe40000000f00 */
[----:B------:R-:W-:Y:S05]  /*1f10*/  CALL.REL.NOINC `($__internal_1_$__cuda_sm10x_tcgen05_guardrail_trap_phase_invalid_during_alloc) ;  /* 0x0000008800807944 */ /* 0x000fea0003c00000 */
.L_x_29:
[----:B------:R-:W-:Y:S05]  /*1f20*/  WARPSYNC.ALL ;  /* 0x0000000000007948 */ /* 0x000fea0003800000 */
[----:B------:R-:W-:Y:S01]  /*1f30*/  NOP ;  /* 0x0000000000007918 */ /* 0x000fe20000000000 */
[----:B------:R-:W2:Y:S08]  /*1f40*/  S2UR UR4, SR_CgaCtaId ;  /* 0x00000000000479c3 */ /* 0x000eb00000008800 */
[----:B------:R-:W-:Y:S01]  /*1f50*/  BAR.SYNC.DEFER_BLOCKING 0x5, 0x1a0 ;  /* 0x0146800000007b1d */ /* 0x000fe20000010000 */
[----:B------:R-:W-:-:S05]  /*1f60*/  HFMA2 R6, -RZ, RZ, -0.0 , 0 ;  /* 0x80000000ff067431 */ /* 0x000fca00000001ff */
[----:B------:R-:W-:Y:S01]  /*1f70*/  UMOV UR16, 0x400 ;  /* 0x0000040000107882 */ /* 0x000fe20000000000 */
[----:B------:R-:W3:Y:S01]  /*1f80*/  LDCU UR10, c[0x0][0x380] ;  /* 0x00007000ff0a77ac */ /* 0x000ee20008000800 */
[----:B------:R-:W-:Y:S01]  /*1f90*/  UMOV UR39, 0x40004040 ;  /* 0x4000404000277882 */ /* 0x000fe20000000000 */
[----:B------:R-:W-:Y:S01]  /*1fa0*/  UMOV UR37, 0x40004040 ;  /* 0x4000404000257882 */ /* 0x000fe20000000000 */
[----:B--2---:R-:W-:Y:S02]  /*1fb0*/  ULEA UR16, UR4, UR16, 0x18 ;  /* 0x0000001004107291 */ /* 0x004fe4000f8ec0ff */
[----:B---3--:R-:W-:Y:S02]  /*1fc0*/  UIADD3 UR8, UPT, UPT, UR10, -0x1, URZ ;  /* 0xffffffff0a087890 */ /* 0x008fe4000fffe0ff */
[----:B------:R-:W-:Y:S02]  /*1fd0*/  UIADD3 UR5, UPT, UPT, UR16, 0x10400, URZ ;  /* 0x0001040010057890 */ /* 0x000fe4000fffe0ff */
[----:B------:R-:W-:-:S02]  /*1fe0*/  UIADD3 UR4, UPT, UPT, UR16, 0x18400, URZ ;  /* 0x0001840010047890 */ /* 0x000fc4000fffe0ff */
[----:B------:R-:W-:Y:S01]  /*1ff0*/  UIADD3 UR6, UPT, UPT, UR16, 0x20400, URZ ;  /* 0x0002040010067890 */ /* 0x000fe2000fffe0ff */
[----:B------:R-:W-:Y:S01]  /*2000*/  LDS R24, [UR16+0xe0] ;  /* 0x0000e010ff187984 */ /* 0x000fe20008000800 */
[----:B------:R-:W2:Y:S01]  /*2010*/  SYNCS.PHASECHK.TRANS64.TRYWAIT P0, [UR16], RZ ;  /* 0x000000ffff0075a7 */ /* 0x000ea20008001110 */
[----:B------:R-:W-:Y:S02]  /*2020*/  USHF.R.U32.HI UR7, URZ, 0x4, UR5 ;  /* 0x00000004ff077899 */ /* 0x000fe40008011605 */
[----:B------:R-:W-:Y:S02]  /*2030*/  USHF.R.U32.HI UR5, URZ, 0x4, UR4 ;  /* 0x00000004ff057899 */ /* 0x000fe40008011604 */
[----:B------:R-:W-:Y:S02]  /*2040*/  USHF.R.U32.HI UR4, URZ, 0x4, UR6 ;  /* 0x00000004ff047899 */ /* 0x000fe40008011606 */
[----:B------:R-:W-:Y:S02]  /*2050*/  ULOP3.LUT UR5, UR5, 0x3fc0, URZ, 0xc0, !UPT ;  /* 0x00003fc005057892 */ /* 0x000fe4000f8ec0ff */
[----:B------:R-:W-:-:S02]  /*2060*/  ULOP3.LUT UR4, UR4, 0x3fc0, URZ, 0xc0, !UPT ;  /* 0x00003fc004047892 */ /* 0x000fc4000f8ec0ff */
[----:B------:R-:W-:Y:S02]  /*2070*/  ULOP3.LUT UR36, UR7, 0x3fc0, URZ, 0xc0, !UPT ;  /* 0x00003fc007247892 */ /* 0x000fe4000f8ec0ff */
[----:B------:R-:W-:Y:S02]  /*2080*/  ULOP3.LUT UR6, UR5, 0x10000, URZ, 0xfc, !UPT ;  /* 0x0001000005067892 */ /* 0x000fe4000f8efcff */
[----:B------:R-:W-:Y:S02]  /*2090*/  ULOP3.LUT UR5, UR4, 0x10000, URZ, 0xfc, !UPT ;  /* 0x0001000004057892 */ /* 0x000fe4000f8efcff */
[----:B------:R-:W-:Y:S02]  /*20a0*/  ULOP3.LUT UR7, UR36, 0x10000, URZ, 0xfc, !UPT ;  /* 0x0001000024077892 */ /* 0x000fe4000f8efcff */
[----:B------:R-:W-:Y:S01]  /*20b0*/  ULOP3.LUT UR4, UR4, 0x4000000, URZ, 0xfc, !UPT ;  /* 0x0400000004047892 */ /* 0x000fe2000f8efcff */
[----:B-1----:R-:W-:Y:S01]  /*20c0*/  IMAD.U32 R4, RZ, RZ, UR6 ;  /* 0x00000006ff047e24 */ /* 0x002fe2000f8e00ff */
[----:B------:R-:W-:Y:S01]  /*20d0*/  MOV R3, UR5 ;  /* 0x0000000500037c02 */ /* 0x000fe20008000f00 */
[----:B------:R-:W-:Y:S01]  /*20e0*/  UIADD3 UR6, UPT, UPT, -UR10, URZ, URZ ;  /* 0x000000ff0a067290 */ /* 0x000fe2000fffe1ff */
[----:B------:R-:W-:Y:S01]  /*20f0*/  IMAD.U32 R5, RZ, RZ, UR7 ;  /* 0x00000007ff057e24 */ /* 0x000fe2000f8e00ff */
[----:B------:R-:W-:Y:S01]  /*2100*/  UIADD3 UR5, UPT, UPT, UR16, 0x28400, URZ ;  /* 0x0002840010057890 */ /* 0x000fe2000fffe0ff */
[----:B------:R-:W-:Y:S01]  /*2110*/  IMAD.U32 R2, RZ, RZ, UR4 ;  /* 0x00000004ff027e24 */ /* 0x000fe2000f8e00ff */
[----:B------:R-:W1:Y:S01]  /*2120*/  SHFL.IDX PT, R4, R4, RZ, 0x1f ;  /* 0x00001fff04047589 */ /* 0x000e6200000e0000 */
[----:B------:R-:W-:-:S02]  /*2130*/  USHF.R.S32.HI UR4, URZ, 0x1f, UR8 ;  /* 0x0000001fff047899 */ /* 0x000fc40008011408 */
[----:B------:R-:W-:Y:S01]  /*2140*/  USHF.R.S32.HI UR6, URZ, 0x1f, UR6 ;  /* 0x0000001fff067899 */ /* 0x000fe20008011406 */
[----:B------:R-:W3:Y:S01]  /*2150*/  SHFL.IDX PT, R5, R5, RZ, 0x1f ;  /* 0x00001fff05057589 */ /* 0x000ee200000e0000 */
[----:B------:R-:W-:Y:S02]  /*2160*/  UISETP.GT.AND UP0, UPT, UR10, URZ, UPT ;  /* 0x000000ff0a00728c */ /* 0x000fe4000bf04270 */
[----:B------:R-:W-:Y:S01]  /*2170*/  USHF.R.U32.HI UR7, URZ, 0x4, UR5 ;  /* 0x00000004ff077899 */ /* 0x000fe20008011605 */
[----:B------:R-:W4:Y:S01]  /*2180*/  SHFL.IDX PT, R3, R3, RZ, 0x1f ;  /* 0x00001fff03037589 */ /* 0x000f2200000e0000 */
[----:B------:R-:W-:Y:S02]  /*2190*/  ULEA.HI UR5, UR4, UR8, URZ, 0x7 ;  /* 0x0000000804057291 */ /* 0x000fe4000f8f38ff */
[----:B------:R-:W-:Y:S01]  /*21a0*/  ULEA.HI UR4, UR6, -UR10, URZ, 0x7 ;  /* 0x8000000a06047291 */ /* 0x000fe2000f8f38ff */
[----:B------:R-:W5:Y:S01]  /*21b0*/  SHFL.IDX PT, R2, R2, RZ, 0x1f ;  /* 0x00001fff02027589 */ /* 0x000f6200000e0000 */
[----:B------:R-:W-:-:S02]  /*21c0*/  ULOP3.LUT UR6, UR7, 0x3fc0, URZ, 0xc0, !UPT ;  /* 0x00003fc007067892 */ /* 0x000fc4000f8ec0ff */
[----:B------:R-:W-:Y:S02]  /*21d0*/  USHF.R.S32.HI UR4, URZ, 0x7, UR4 ;  /* 0x00000007ff047899 */ /* 0x000fe40008011404 */
[----:B------:R-:W-:Y:S02]  /*21e0*/  USHF.R.S32.HI UR40, URZ, 0x7, UR5 ;  /* 0x00000007ff287899 */ /* 0x000fe40008011405 */
[----:B------:R-:W-:Y:S02]  /*21f0*/  ULOP3.LUT UR38, UR6, 0x4000000, URZ, 0xfc, !UPT ;  /* 0x0400000006267892 */ /* 0x000fe4000f8efcff */
[----:B------:R-:W-:Y:S02]  /*2200*/  ULOP3.LUT UR36, UR36, 0x4000000, URZ, 0xfc, !UPT ;  /* 0x0400000024247892 */ /* 0x000fe4000f8efcff */
[----:B------:R-:W-:Y:S01]  /*2210*/  @!UP0 ULOP3.LUT UR40, URZ, UR4, URZ, 0x33, !UPT ;  /* 0x00000004ff288292 */ /* 0x000fe2000f8e33ff */
[----:B-1----:R-:W-:Y:S02]  /*2220*/  R2UR UR43, R4 ;  /* 0x00000000042b72ca */ /* 0x002fe400000e0000 */
[----:B---3--:R-:W-:-:S02]  /*2230*/  R2UR UR41, R5 ;  /* 0x00000000052972ca */ /* 0x008fc400000e0000 */
[----:B----4-:R-:W-:Y:S02]  /*2240*/  R2UR UR45, R3 ;  /* 0x00000000032d72ca */ /* 0x010fe400000e0000 */
[----:B-----5:R-:W-:Y:S01]  /*2250*/  R2UR UR47, R2 ;  /* 0x00000000022f72ca */ /* 0x020fe200000e0000 */
[----:B--2---:R-:W-:-:S14]  /*2260*/  @!P0 BRA `(.L_x_32) ;  /* 0x0000007c00288947 */ /* 0x004fdc0003800000 */
.L_x_100:
[----:B------:R-:W2:Y:S01]  /*2270*/  SYNCS.PHASECHK.TRANS64.TRYWAIT P0, [UR16+0x68], R6 ;  /* 0x00006806ff0075a7 */ /* 0x000ea20008001110 */
[----:B------:R-:W-:Y:S02]  /*2280*/  MOV R4, RZ ;  /* 0x000000ff00047202 */ /* 0x000fe40000000f00 */
[----:B-1----:R-:W-:Y:S01]  /*2290*/  CS2R R2, SRZ ;  /* 0x0000000000027805 */ /* 0x002fe2000001ff00 */
[----:B--2---:R-:W-:Y:S06]  /*22a0*/  @!P0 BRA `(.L_x_33) ;  /* 0x0000007c00308947 */ /* 0x004fec0003800000 */
.L_x_102:
[----:B------:R-:W-:Y:S01]  /*22b0*/  UIADD3 UR4, UPT, UPT, UR16, 0x400, URZ ;  /* 0x0000040010047890 */ /* 0x000fe2000fffe0ff */
[----:B------:R-:W-:Y:S01]  /*22c0*/  R2UR UR53, R3 ;  /* 0x00000000033572ca */ /* 0x000fe200000e0000 */
[----:B------:R-:W-:Y:S01]  /*22d0*/  IMAD.MOV.U32 R3, RZ, RZ, RZ ;  /* 0x000000ffff037224 */ /* 0x000fe200078e00ff */
[----:B------:R-:W-:Y:S01]  /*22e0*/  R2UR UR52, R2 ;  /* 0x00000000023472ca */ /* 0x000fe200000e0000 */
[----:B------:R-:W-:Y:S01]  /*22f0*/  USHF.R.U32.HI UR4, URZ, 0x4, UR4 ;  /* 0x00000004ff047899 */ /* 0x000fe20008011604 */
[----:B------:R-:W-:Y:S01]  /*2300*/  R2UR UR54, R4 ;  /* 0x00000000043672ca */ /* 0x000fe200000e0000 */
[----:B------:R-:W-:Y:S01]  /*2310*/  IMAD.MOV.U32 R2, RZ, RZ, RZ ;  /* 0x000000ffff027224 */ /* 0x000fe200078e00ff */
[C---:B------:R-:W-:Y:S01]  /*2320*/  R2UR UR51, R3.reuse ;  /* 0x00000000033372ca */ /* 0x040fe200000e0000 */
[----:B------:R-:W-:Y:S01]  /*2330*/  ULOP3.LUT UR4, UR4, 0x3fc0, URZ, 0xc0, !UPT ;  /* 0x00003fc004047892 */ /* 0x000fe2000f8ec0ff */
[C---:B------:R-:W-:Y:S01]  /*2340*/  R2UR UR50, R3.reuse ;  /* 0x00000000033272ca */ /* 0x040fe200000e0000 */
[----:B------:R-:W-:Y:S01]  /*2350*/  UIADD3 UR34, UPT, UPT, UR41, 0x2, URZ ;  /* 0x0000000229227890 */ /* 0x000fe2000fffe0ff */
[C---:B------:R-:W-:Y:S01]  /*2360*/  R2UR UR46, R2.reuse ;  /* 0x00000000022e72ca */ /* 0x040fe200000e0000 */
[----:B------:R-:W-:Y:S01]  /*2370*/  ULOP3.LUT UR4, UR4, 0x10000, URZ, 0xfc, !UPT ;  /* 0x0001000004047892 */ /* 0x000fe2000f8efcff */
[----:B------:R-:W-:Y:S01]  /*2380*/  R2UR UR44, R3 ;  /* 0x00000000032c72ca */ /* 0x000fe200000e0000 */
[----:B------:R-:W-:Y:S01]  /*2390*/  UIADD3 UR30, UPT, UPT, UR41, 0x4, URZ ;  /* 0x00000004291e7890 */ /* 0x000fe2000fffe0ff */
[----:B------:R-:W-:Y:S01]  /*23a0*/  R2UR UR42, R2 ;  /* 0x00000000022a72ca */ /* 0x000fe200000e0000 */
[----:B------:R-:W-:-:S02]  /*23b0*/  UIADD3 UR32, UPT, UPT, UR4, 0x2, URZ ;  /* 0x0000000204207890 */ /* 0x000fc4000fffe0ff */
[----:B------:R-:W-:Y:S02]  /*23c0*/  UIADD3 UR28, UPT, UPT, UR4, 0x4, URZ ;  /* 0x00000004041c7890 */ /* 0x000fe4000fffe0ff */
[----:B------:R-:W-:Y:S02]  /*23d0*/  UIADD3 UR26, UPT, UPT, UR41, 0x6, URZ ;  /* 0x00000006291a7890 */ /* 0x000fe4000fffe0ff */
[----:B------:R-:W-:Y:S02]  /*23e0*/  UIADD3 UR24, UPT, UPT, UR4, 0x6, URZ ;  /* 0x0000000604187890 */ /* 0x000fe4000fffe0ff */
[----:B------:R-:W-:Y:S02]  /*23f0*/  UIADD3 UR22, UPT, UPT, UR41, 0x400, URZ ;  /* 0x0000040029167890 */ /* 0x000fe4000fffe0ff */
[----:B------:R-:W-:Y:S02]  /*2400*/  UIADD3 UR20, UPT, UPT, UR4, 0x400, URZ ;  /* 0x0000040004147890 */ /* 0x000fe4000fffe0ff */
[----:B------:R-:W-:-:S02]  /*2410*/  UIADD3 UR18, UPT, UPT, UR41, 0x402, URZ ;  /* 0x0000040229127890 */ /* 0x000fc4000fffe0ff */
[----:B------:R-:W-:Y:S02]  /*2420*/  UIADD3 UR14, UPT, UPT, UR4, 0x402, URZ ;  /* 0x00000402040e7890 */ /* 0x000fe4000fffe0ff */
[----:B------:R-:W-:Y:S02]  /*2430*/  UIADD3 UR12, UPT, UPT, UR41, 0x404, URZ ;  /* 0x00000404290c7890 */ /* 0x000fe4000fffe0ff */
[----:B------:R-:W-:Y:S01]  /*2440*/  UIADD3 UR10, UPT, UPT, UR4, 0x404, URZ ;  /* 0x00000404040a7890 */ /* 0x000fe2000fffe0ff */
[----:B------:R-:W-:Y:S01]  /*2450*/  UMOV UR70, 0x0 ;  /* 0x0000000000467882 */ /* 0x000fe20000000000 */
[----:B------:R-:W-:Y:S01]  /*2460*/  UMOV UR71, 0x8200490 ;  /* 0x0820049000477882 */ /* 0x000fe20000000000 */
[----:B------:R-:W-:Y:S01]  /*2470*/  UIADD3 UR8, UPT, UPT, UR41, 0x406, URZ ;  /* 0x0000040629087890 */ /* 0x000fe2000fffe0ff */
[----:B------:R-:W-:Y:S01]  /*2480*/  UMOV UR48, UR41 ;  /* 0x0000002900307c82 */ /* 0x000fe20008000000 */
[----:B------:R-:W-:Y:S01]  /*2490*/  UMOV UR49, 0x40004040 ;  /* 0x4000404000317882 */ /* 0x000fe20000000000 */
[----:B------:R-:W-:Y:S01]  /*24a0*/  UMOV UR5, 0x40004040 ;  /* 0x4000404000057882 */ /* 0x000fe20000000000 */
[----:B------:R-:W-:Y:S01]  /*24b0*/  UIADD3 UR6, UPT, UPT, UR4, 0x406, URZ ;  /* 0x0000040604067890 */ /* 0x000fe2000fffe0ff */
[----:B------:R2:W-:Y:S01]  /*24c0*/  UTCHMMA gdesc[UR48], gdesc[UR4], tmem[UR54], tmem[UR70], idesc[UR71], !UPT ;  /* 0x00ff4604300075ea */ /* 0x0005e2000f800036 */
[----:B------:R-:W-:Y:S01]  /*24d0*/  UMOV UR68, 0x0 ;  /* 0x0000000000447882 */ /* 0x000fe20000000000 */
[----:B------:R-:W-:Y:S01]  /*24e0*/  UMOV UR69, 0x8200490 ;  /* 0x0820049000457882 */ /* 0x000fe20000000000 */
[----:B------:R-:W-:Y:S01]  /*24f0*/  UIADD3 UR17, UPT, UPT, UR16, 0x60, URZ ;  /* 0x0000006010117890 */ /* 0x000fe2000fffe0ff */
[----:B------:R-:W-:Y:S01]  /*2500*/  UMOV UR35, 0x40004040 ;  /* 0x4000404000237882 */ /* 0x000fe20000000000 */
        /* <DEDUP_REMOVED lines=9> */
[----:B------:R2:W-:Y:S01]  /*25a0*/  UTCHMMA gdesc[UR34], gdesc[UR32], tmem[UR53], tmem[UR68], idesc[UR69], UPT ;  /* 0x00ff4420220075ea */ /* 0x0005e2000b800035 */
        /* <DEDUP_REMOVED lines=20> */
[----:B------:R2:W-:Y:S01]  /*26f0*/  UTCHMMA gdesc[UR12], gdesc[UR10], tmem[UR44], tmem[UR58], idesc[UR59], UPT ;  /* 0x00ff3a0a0c0075ea */ /* 0x0005e2000b80002c */
[----:B------:R2:W-:Y:S01]  /*2700*/  UTCHMMA gdesc[UR8], gdesc[UR6], tmem[UR42], tmem[UR56], idesc[UR57], UPT ;  /* 0x00ff3806080075ea */ /* 0x0005e2000b80002a */
[----:B------:R2:W-:Y:S01]  /*2710*/  UTCBAR [UR17], URZ ;  /* 0x000000ff110073e9 */ /* 0x0005e200080000ff */
[----:B------:R-:W3:Y:S02]  /*2720*/  SYNCS.PHASECHK.TRANS64.TRYWAIT P0, [UR16+0x20], RZ ;  /* 0x000020ffff0075a7 */ /* 0x000ee40008001110 */
[----:B--23--:R-:W-:Y:S05]  /*2730*/  @!P0 BRA `(.L_x_34) ;  /* 0x00000078002c8947 */ /* 0x00cfea0003800000 */
.L_x_104:
[----:B------:R-:W3:Y:S02]  /*2740*/  SYNCS.PHASECHK.TRANS64.TRYWAIT P0, [UR16+0x78], R6 ;  /* 0x00007806ff0075a7 */ /* 0x000ee40008001110 */
[----:B---3--:R-:W-:Y:S05]  /*2750*/  @!P0 BRA `(.L_x_35) ;  /* 0x00000078003c8947 */ /* 0x008fea0003800000 */
.L_x_106:
[----:B------:R-:W3:Y:S01]  /*2760*/  SYNCS.PHASECHK.TRANS64.TRYWAIT P0, [UR16+0xb8], R6 ;  /* 0x0000b806ff0075a7 */ /* 0x000ee20008001110 */
[----:B------:R-:W-:Y:S01]  /*2770*/  HFMA2 R3, -RZ, RZ, 0, 1.52587890625e-05 ;  /* 0x00000100ff037431 */ /* 0x000fe200000001ff */
[----:B-12---:R-:W-:Y:S01]  /*2780*/  MOV R2, 0x100 ;  /* 0x0000010000027802 */ /* 0x006fe20000000f00 */
[----:B---3--:R-:W-:Y:S06]  /*2790*/  @!P0 BRA `(.L_x_36) ;  /* 0x00000078004c8947 */ /* 0x008fec0003800000 */
.L_x_108:
[----:B------:R-:W-:Y:S01]  /*27a0*/  R2UR UR54, R3 ;  /* 0x00000000033672ca */ /* 0x000fe200000e0000 */
[----:B------:R-:W-:Y:S01]  /*27b0*/  IMAD.MOV.U32 R3, RZ, RZ, 0x100 ;  /* 0x00000100ff037424 */ /* 0x000fe200078e00ff */
[----:B------:R-:W-:Y:S01]  /*27c0*/  R2UR UR53, R2 ;  /* 0x00000000023572ca */ /* 0x000fe200000e0000 */
[----:B------:R-:W-:Y:S01]  /*27d0*/  IMAD.MOV.U32 R2, RZ, RZ, 0x100 ;  /* 0x00000100ff027424 */ /* 0x000fe200078e00ff */
[----:B------:R-:W-:Y:S01]  /*27e0*/  UIADD3 UR32, UPT, UPT, UR43, 0x2, URZ ;  /* 0x000000022b207890 */ /* 0x000fe2000fffe0ff */
[----:B------:R-:W-:Y:S01]  /*27f0*/  IMAD.MOV.U32 R5, RZ, RZ, RZ ;  /* 0x000000ffff057224 */ /* 0x000fe200078e00ff */
[C---:B------:R-:W-:Y:S01]  /*2800*/  R2UR UR52, R3.reuse ;  /* 0x00000000033472ca */ /* 0x040fe200000e0000 */
[----:B------:R-:W-:Y:S01]  /*2810*/  UIADD3 UR30, UPT, UPT, UR45, 0x2, URZ ;  /* 0x000000022d1e7890 */ /* 0x000fe2000fffe0ff */
[C---:B------:R-:W-:Y:S01]  /*2820*/  R2UR UR51, R2.reuse ;  /* 0x00000000023372ca */ /* 0x040fe200000e0000 */
[----:B------:R-:W-:Y:S01]  /*2830*/  UIADD3 UR28, UPT, UPT, UR43, 0x4, URZ ;  /* 0x000000042b1c7890 */ /* 0x000fe2000fffe0ff */
[C---:B------:R-:W-:Y:S01]  /*2840*/  R2UR UR50, R3.reuse ;  /* 0x00000000033272ca */ /* 0x040fe200000e0000 */
[----:B------:R-:W-:Y:S01]  /*2850*/  UIADD3 UR26, UPT, UPT, UR45, 0x4, URZ ;  /* 0x000000042d1a7890 */ /* 0x000fe2000fffe0ff */
[C---:B------:R-:W-:Y:S01]  /*2860*/  R2UR UR46, R2.reuse ;  /* 0x00000000022e72ca */ /* 0x040fe200000e0000 */
[----:B------:R-:W-:Y:S01]  /*2870*/  UIADD3 UR24, UPT, UPT, UR43, 0x6, URZ ;  /* 0x000000062b187890 */ /* 0x000fe2000fffe0ff */
[----:B------:R-:W-:Y:S01]  /*2880*/  R2UR UR44, R3 ;  /* 0x00000000032c72ca */ /* 0x000fe200000e0000 */
[----:B------:R-:W-:Y:S01]  /*2890*/  UIADD3 UR22, UPT, UPT, UR45, 0x6, URZ ;  /* 0x000000062d167890 */ /* 0x000fe2000fffe0ff */
[----:B------:R-:W-:Y:S01]  /*28a0*/  R2UR UR42, R2 ;  /* 0x00000000022a72ca */ /* 0x000fe200000e0000 */
[----:B------:R-:W-:Y:S01]  /*28b0*/  UIADD3 UR20, UPT, UPT, UR43, 0x400, URZ ;  /* 0x000004002b147890 */ /* 0x000fe2000fffe0ff */
[----:B-1----:R-:W-:Y:S01]  /*28c0*/  IMAD.MOV.U32 R4, RZ, RZ, 0x80 ;  /* 0x00000080ff047424 */ /* 0x002fe200078e00ff */
[----:B------:R-:W-:Y:S01]  /*28d0*/  UIADD3 UR18, UPT, UPT, UR45, 0x400, URZ ;  /* 0x000004002d127890 */ /* 0x000fe2000fffe0ff */
[----:B------:R-:W-:Y:S01]  /*28e0*/  IMAD.MOV.U32 R3, RZ, RZ, 0x8 ;  /* 0x00000008ff037424 */ /* 0x000fe200078e00ff */
[----:B------:R-:W-:Y:S01]  /*28f0*/  UIADD3 UR14, UPT, UPT, UR43, 0x402, URZ ;  /* 0x000004022b0e7890 */ /* 0x000fe2000fffe0ff */
[----:B------:R-:W-:Y:S01]  /*2900*/  IMAD.MOV.U32 R2, RZ, RZ, 0x80 ;  /* 0x00000080ff027424 */ /* 0x000fe200078e00ff */
[----:B------:R-:W-:-:S02]  /*2910*/  UIADD3 UR12, UPT, UPT, UR45, 0x402, URZ ;  /* 0x000004022d0c7890 */ /* 0x000fc4000fffe0ff */
[----:B------:R-:W-:Y:S02]  /*2920*/  UIADD3 UR10, UPT, UPT, UR43, 0x404, URZ ;  /* 0x000004042b0a7890 */ /* 0x000fe4000fffe0ff */
[----:B------:R-:W-:Y:S01]  /*2930*/  UIADD3 UR8, UPT, UPT, UR45, 0x404, URZ ;  /* 0x000004042d087890 */ /* 0x000fe2000fffe0ff */
[----:B------:R-:W-:Y:S01]  /*2940*/  UMOV UR70, 0x0 ;  /* 0x0000000000467882 */ /* 0x000fe20000000000 */
[----:B------:R-:W-:Y:S01]  /*2950*/  UMOV UR71, 0x8200490 ;  /* 0x0820049000477882 */ /* 0x000fe20000000000 */
[----:B------:R-:W-:Y:S01]  /*2960*/  UIADD3 UR6, UPT, UPT, UR43, 0x406, URZ ;  /* 0x000004062b067890 */ /* 0x000fe2000fffe0ff */
[----:B------:R-:W-:Y:S01]  /*2970*/  UMOV UR48, UR43 ;  /* 0x0000002b00307c82 */ /* 0x000fe20008000000 */
[----:B------:R-:W-:Y:S01]  /*2980*/  UMOV UR49, 0x40004040 ;  /* 0x4000404000317882 */ /* 0x000fe20000000000 */
[----:B------:R-:W-:Y:S01]  /*2990*/  UIADD3 UR4, UPT, UPT, UR45, 0x406, URZ ;  /* 0x000004062d047890 */ /* 0x000fe2000fffe0ff */
[----:B------:R-:W-:Y:S01]  /*29a0*/  UMOV UR34, UR45 ;  /* 0x0000002d00227c82 */ /* 0x000fe20008000000 */
[----:B------:R-:W-:Y:S01]  /*29b0*/  UMOV UR35, 0x40004040 ;  /* 0x4000404000237882 */ /* 0x000fe20000000000 */
[----:B------:R-:W-:Y:S01]  /*29c0*/  UMOV UR68, 0x0 ;  /* 0x0000000000447882 */ /* 0x000fe20000000000 */
[----:B------:R-:W-:Y:S01]  /*29d0*/  UMOV UR69, 0x8200490 ;  /* 0x0820049000457882 */ /* 0x000fe20000000000 */
[----:B------:R-:W-:Y:S01]  /*29e0*/  UIADD3 UR17, UPT, UPT, UR16, 0x70, URZ ;  /* 0x0000007010117890 */ /* 0x000fe2000fffe0ff */
[----:B------:R1:W-:Y:S01]  /*29f0*/  UTCHMMA gdesc[UR48], gdesc[UR34], tmem[UR54], tmem[UR70], idesc[UR71], !UPT ;  /* 0x00ff4622300075ea */ /* 0x0003e2000f800036 */
        /* <DEDUP_REMOVED lines=34> */
[----:B------:R-:W2:Y:S02]  /*2c20*/  SYNCS.PHASECHK.TRANS64.TRYWAIT P0, [UR16+0x68], RZ ;  /* 0x000068ffff0075a7 */ /* 0x000ea40008001110 */
[----:B-12---:R-:W-:Y:S05]  /*2c30*/  @!P0 BRA `(.L_x_37) ;  /* 0x0000007400448947 */ /* 0x006fea0003800000 */
.L_x_110:
[----:B------:R-:W-:Y:S01]  /*2c40*/  R2UR UR34, R3 ;  /* 0x00000000032272ca */ /* 0x000fe200000e0000 */
[----:B------:R-:W-:Y:S01]  /*2c50*/  IMAD.MOV.U32 R3, RZ, RZ, 0x18 ;  /* 0x00000018ff037424 */ /* 0x000fe200078e00ff */
        /* <DEDUP_REMOVED lines=13> */
[----:B------:R-:W-:Y:S01]  /*2d30*/  UIADD3 UR18, UPT, UPT, UR47, 0x80, URZ ;  /* 0x000000802f127890 */ /* 0x000fe2000fffe0ff */
[----:B------:R-:W-:Y:S01]  /*2d40*/  R2UR UR31, R2 ;  /* 0x00000000021f72ca */ /* 0x000fe200000e0000 */
[----:B------:R-:W-:Y:S01]  /*2d50*/  UIADD3 UR20, UPT, UPT, UR47, 0x100, URZ ;  /* 0x000001002f147890 */ /* 0x000fe2000fffe0ff */
[----:B------:R-:W-:Y:S01]  /*2d60*/  R2UR UR24, R3 ;  /* 0x00000000031872ca */ /* 0x000fe200000e0000 */
[----:B------:R-:W-:Y:S01]  /*2d70*/  IMAD.MOV.U32 R3, RZ, RZ, 0x38 ;  /* 0x00000038ff037424 */ /* 0x000fe200078e00ff */
[----:B------:R-:W-:Y:S01]  /*2d80*/  R2UR UR28, R5 ;  /* 0x00000000051c72ca */ /* 0x000fe200000e0000 */
[----:B------:R-:W-:Y:S01]  /*2d90*/  UIADD3 UR12, UPT, UPT, UR47, 0x180, URZ ;  /* 0x000001802f0c7890 */ /* 0x000fe2000fffe0ff */
[----:B------:R-:W-:Y:S01]  /*2da0*/  R2UR UR29, R4 ;  /* 0x00000000041d72ca */ /* 0x000fe200000e0000 */
[----:B------:R-:W-:Y:S01]  /*2db0*/  UIADD3 UR10, UPT, UPT, UR47, 0x200, URZ ;  /* 0x000002002f0a7890 */ /* 0x000fe2000fffe0ff */
[C---:B------:R-:W-:Y:S01]  /*2dc0*/  R2UR UR27, R2.reuse ;  /* 0x00000000021b72ca */ /* 0x040fe200000e0000 */
[----:B------:R-:W-:Y:S01]  /*2dd0*/  UIADD3 UR8, UPT, UPT, UR47, 0x280, URZ ;  /* 0x000002802f087890 */ /* 0x000fe2000fffe0ff */
[C---:B------:R-:W-:Y:S01]  /*2de0*/  R2UR UR25, R2.reuse ;  /* 0x00000000021972ca */ /* 0x040fe200000e0000 */
[----:B------:R-:W-:Y:S01]  /*2df0*/  UIADD3 UR6, UPT, UPT, UR47, 0x300, URZ ;  /* 0x000003002f067890 */ /* 0x000fe2000fffe0ff */
[----:B------:R-:W-:Y:S01]  /*2e00*/  R2UR UR22, R3 ;  /* 0x00000000031672ca */ /* 0x000fe200000e0000 */
[----:B------:R-:W-:Y:S01]  /*2e10*/  UMOV UR62, 0x0 ;  /* 0x00000000003e7882 */ /* 0x000fe20000000000 */
[----:B------:R-:W-:Y:S01]  /*2e20*/  R2UR UR23, R2 ;  /* 0x00000000021772ca */ /* 0x000fe200000e0000 */
[----:B------:R-:W-:Y:S01]  /*2e30*/  UMOV UR63, 0x8210490 ;  /* 0x08210490003f7882 */ /* 0x000fe20000000000 */
[----:B------:R-:W-:Y:S01]  /*2e40*/  UIADD3 UR4, UPT, UPT, UR47, 0x380, URZ ;  /* 0x000003802f047890 */ /* 0x000fe2000fffe0ff */
[----:B------:R-:W-:Y:S01]  /*2e50*/  IMAD.MOV.U32 R23, RZ, RZ, RZ ;  /* 0x000000ffff177224 */ /* 0x000fe200078e00ff */
[----:B------:R-:W-:Y:S01]  /*2e60*/  UMOV UR14, UR47 ;  /* 0x0000002f000e7c82 */ /* 0x000fe20008000000 */
[----:B------:R-:W-:Y:S01]  /*2e70*/  UMOV UR15, 0x40004040 ;  /* 0x40004040000f7882 */ /* 0x000fe20000000000 */
[----:B------:R-:W-:Y:S01]  /*2e80*/  UMOV UR60, 0x0 ;  /* 0x00000000003c7882 */ /* 0x000fe20000000000 */
[----:B------:R-:W-:Y:S01]  /*2e90*/  UMOV UR61, 0x8210490 ;  /* 0x08210490003d7882 */ /* 0x000fe20000000000 */
[----:B------:R-:W-:Y:S01]  /*2ea0*/  UIADD3 UR17, UPT, UPT, UR16, 0x28, URZ ;  /* 0x0000002810117890 */ /* 0x000fe2000fffe0ff */
[----:B------:R2:W-:Y:S01]  /*2eb0*/  UTCHMMA tmem[UR42], gdesc[UR14], tmem[UR44], tmem[UR62], idesc[UR63], !UPT ;  /* 0x00ff3e0e2a0079ea */ /* 0x0005e2000f80002c */
[----:B------:R-:W-:Y:S01]  /*2ec0*/  UMOV UR19, 0x40004040 ;  /* 0x4000404000137882 */ /* 0x000fe20000000000 */
[----:B------:R-:W-:Y:S01]  /*2ed0*/  UMOV UR58, 0x0 ;  /* 0x00000000003a7882 */ /* 0x000fe20000000000 */
[----:B------:R-:W-:Y:S01]  /*2ee0*/  UMOV UR59, 0x8210490 ;  /* 0x08210490003b7882 */ /* 0x000fe20000000000 */
[----:B------:R-:W-:Y:S01]  /*2ef0*/  UMOV UR21, 0x40004040 ;  /* 0x4000404000157882 */ /* 0x000fe20000000000 */
[----:B------:R-:W-:Y:S01]  /*2f00*/  UMOV UR56, 0x0 ;  /* 0x0000000000387882 */ /* 0x000fe20000000000 */
[----:B------:R-:W-:Y:S01]  /*2f10*/  UMOV UR57, 0x8210490 ;  /* 0x0821049000397882 */ /* 0x000fe20000000000 */
[----:B------:R-:W-:Y:S01]  /*2f20*/  UMOV UR13, 0x40004040 ;  /* 0x40004040000d7882 */ /* 0x000fe20000000000 */
[----:B------:R3:W-:Y:S01]  /*2f30*/  UTCHMMA tmem[UR34], gdesc[UR18], tmem[UR35], tmem[UR60], idesc[UR61], UPT ;  /* 0x00ff3c12220079ea */ /* 0x0007e2000b800023 */
        /* <DEDUP_REMOVED lines=16> */
[----:B------:R4:W-:Y:S01]  /*3040*/  UTCHMMA tmem[UR24], gdesc[UR6], tmem[UR25], tmem[UR50], idesc[UR51], UPT ;  /* 0x00ff3206180079ea */ /* 0x0009e2000b800019 */
[----:B------:R4:W-:Y:S01]  /*3050*/  UTCHMMA tmem[UR22], gdesc[UR4], tmem[UR23], tmem[UR48], idesc[UR49], UPT ;  /* 0x00ff3004160079ea */ /* 0x0009e2000b800017 */
[----:B------:R4:W-:Y:S01]  /*3060*/  UTCBAR [UR17], URZ ;  /* 0x000000ff110073e9 */ /* 0x0009e200080000ff */
[----:B------:R-:W-:Y:S01]  /*3070*/  UISETP.GE.AND UP0, UPT, UR40, 0x1, UPT ;  /* 0x000000012800788c */ /* 0x000fe2000bf06270 */
[----:B--2---:R-:W-:Y:S01]  /*3080*/  UMOV UR14, URZ ;  /* 0x000000ff000e7c82 */ /* 0x004fe20008000000 */
[----:B---3--:R-:W-:-:S07]  /*3090*/  UMOV UR18, URZ ;  /* 0x000000ff00127c82 */ /* 0x008fce0008000000 */
[----:B------:R-:W-:Y:S05]  /*30a0*/  BRA.U !UP0, `(.L_x_38) ;  /* 0x0000001d08d47547 */ /* 0x000fea000b800000 */
[----:B------:R-:W-:Y:S01]  /*30b0*/  UIADD3 UR19, UPT, UPT, -UR40, URZ, URZ ;  /* 0x000000ff28137290 */ /* 0x000fe2000fffe1ff */
[----:B------:R-:W-:Y:S01]  /*30c0*/  MOV.SPILL R25, UR39 ;  /* 0x0000002700197c02 */ /* 0x000fe20009000f00 */
[----:B----4-:R-:W-:Y:S01]  /*30d0*/  UIADD3 UR4, UPT, UPT, UR38, 0x280, URZ ;  /* 0x0000028026047890 */ /* 0x010fe2000fffe0ff */
[----:B------:R-:W-:Y:S01]  /*30e0*/  MOV.SPILL R19, UR38 ;  /* 0x0000002600137c02 */ /* 0x000fe20009000f00 */
[----:B------:R-:W-:Y:S01]  /*30f0*/  UIADD3 UR18, UPT, UPT, UR38, 0x380, URZ ;  /* 0x0000038026127890 */ /* 0x000fe2000fffe0ff */
[----:B------:R-:W-:Y:S01]  /*3100*/  MOV.SPILL R2, UR21 ;  /* 0x0000001500027c02 */ /* 0x000fe20009000f00 */
[----:B------:R-:W-:Y:S01]  /*3110*/  UMOV UR39, UR11 ;  /* 0x0000000b00277c82 */ /* 0x000fe20008000000 */
[----:B------:R-:W-:Y:S01]  /*3120*/  MOV.SPILL R18, UR19 ;  /* 0x0000001300127c02 */ /* 0x000fe20009000f00 */
[----:B------:R-:W-:Y:S01]  /*3130*/  UIADD3 UR11, UPT, UPT, UR36, 0x380, URZ ;  /* 0x00000380240b7890 */ /* 0x000fe2000fffe0ff */
[----:B------:R-:W-:Y:S01]  /*3140*/  MOV.SPILL R27, UR19 ;  /* 0x00000013001b7c02 */ /* 0x000fe20009000f00 */
[----:B------:R-:W-:Y:S01]  /*3150*/  UMOV UR19, UR5 ;  /* 0x0000000500137c82 */ /* 0x000fe20008000000 */
[----:B------:R-:W-:Y:S01]  /*3160*/  UIADD3 UR5, UPT, UPT, UR36, 0x100, URZ ;  /* 0x0000010024057890 */ /* 0x000fe2000fffe0ff */
[----:B------:R-:W-:Y:S01]  /*3170*/  MOV.SPILL R26, UR18 ;  /* 0x00000012001a7c02 */ /* 0x000fe20009000f00 */
[----:B------:R-:W-:Y:S01]  /*3180*/  UMOV UR18, UR4 ;  /* 0x0000000400127c82 */ /* 0x000fe20008000000 */
[----:B------:R-:W-:Y:S01]  /*3190*/  UIADD3 UR6, UPT, UPT, UR38, 0x200, URZ ;  /* 0x0000020026067890 */ /* 0x000fe2000fffe0ff */
[----:B------:R-:W-:Y:S01]  /*31a0*/  MOV.SPILL R35, UR11 ;  /* 0x0000000b00237c02 */ /* 0x000fe20009000f00 */
[----:B------:R-:W-:Y:S01]  /*31b0*/  UIADD3 UR10, UPT, UPT, UR38, 0x300, URZ ;  /* 0x00000300260a7890 */ /* 0x000fe2000fffe0ff */
[----:B------:R-:W-:Y:S01]  /*31c0*/  MOV.SPILL R29, UR5 ;  /* 0x00000005001d7c02 */ /* 0x000fe20009000f00 */
[----:B------:R-:W-:Y:S01]  /*31d0*/  UIADD3 UR4, UPT, UPT, UR36, 0x80, URZ ;  /* 0x0000008024047890 */ /* 0x000fe2000fffe0ff */
[----:B------:R-:W-:Y:S01]  /*31e0*/  R2UR UR11, R71 ;  /* 0x00000000470b72ca */ /* 0x000fe200000e0000 */
[----:B------:R-:W-:Y:S01]  /*31f0*/  UMOV UR5, UR7 ;  /* 0x0000000700057c82 */ /* 0x000fe20008000000 */
[----:B------:R-:W-:Y:S01]  /*3200*/  UIADD3 UR7, UPT, UPT, UR36, 0x200, URZ ;  /* 0x0000020024077890 */ /* 0x000fe2000fffe0ff */
[----:B------:R-:W-:Y:S01]  /*3210*/  MOV.SPILL R33, UR37 ;  /* 0x0000002500217c02 */ /* 0x000fe20009000f00 */
[----:B------:R-:W-:Y:S01]  /*3220*/  UIADD3 UR20, UPT, UPT, UR38, 0x100, URZ ;  /* 0x0000010026147890 */ /* 0x000fe2000fffe0ff */
[----:B------:R-:W-:Y:S01]  /*3230*/  MOV.SPILL R28, UR4 ;  /* 0x00000004001c7c02 */ /* 0x000fe20009000f00 */
[----:B------:R-:W-:Y:S01]  /*3240*/  UIADD3 UR14, UPT, UPT, UR38, 0x80, URZ ;  /* 0x00000080260e7890 */ /* 0x000fe2000fffe0ff */
[----:B------:R-:W-:Y:S01]  /*3250*/  R2UR.FILL UR21, R2 ;  /* 0x00000000021572ca */ /* 0x000fe200004e0000 */
[----:B------:R-:W-:Y:S01]  /*3260*/  UIADD3 UR8, UPT, UPT, UR38, 0x180, URZ ;  /* 0x0000018026087890 */ /* 0x000fe2000fffe0ff */
[----:B------:R-:W-:Y:S01]  /*3270*/  MOV.SPILL R31, UR7 ;  /* 0x00000007001f7c02 */ /* 0x000fe20009000f00 */
[----:B------:R-:W-:Y:S01]  /*3280*/  UMOV UR4, UR6 ;  /* 0x0000000600047c82 */ /* 0x000fe20008000000 */
[----:B------:R-:W-:Y:S01]  /*3290*/  UMOV UR38, UR10 ;  /* 0x0000000a00267c82 */ /* 0x000fe20008000000 */
[----:B------:R-:W-:Y:S01]  /*32a0*/  UIADD3 UR6, UPT, UPT, UR36, 0x180, URZ ;  /* 0x0000018024067890 */ /* 0x000fe2000fffe0ff */
[----:B------:R-:W-:Y:S01]  /*32b0*/  IMAD.U32 R70, RZ, RZ, UR20 ;  /* 0x00000014ff467e24 */ /* 0x000fe2000f8e00ff */
[----:B------:R-:W-:Y:S01]  /*32c0*/  UIADD3 UR10, UPT, UPT, UR36, 0x300, URZ ;  /* 0x00000300240a7890 */ /* 0x000fe2000fffe0ff */
[----:B------:R-:W-:Y:S01]  /*32d0*/  MOV R64, UR18 ;  /* 0x0000001200407c02 */ /* 0x000fe20008000f00 */
[----:B------:R-:W-:Y:S01]  /*32e0*/  UMOV UR7, UR9 ;  /* 0x0000000900077c82 */ /* 0x000fe20008000000 */
[----:B------:R-:W-:Y:S01]  /*32f0*/  UIADD3 UR9, UPT, UPT, UR36, 0x280, URZ ;  /* 0x0000028024097890 */ /* 0x000fe2000fffe0ff */
[----:B------:R-:W-:Y:S01]  /*3300*/  MOV.SPILL R30, UR6 ;  /* 0x00000006001e7c02 */ /* 0x000fe20009000f00 */
[----:B------:R-:W-:Y:S01]  /*3310*/  UMOV UR6, UR8 ;  /* 0x0000000800067c82 */ /* 0x000fe20008000000 */
[----:B------:R-:W-:Y:S01]  /*3320*/  MOV.SPILL R34, UR10 ;  /* 0x0000000a00227c02 */ /* 0x000fe20009000f00 */
[----:B------:R-:W-:Y:S01]  /*3330*/  UMOV UR37, UR11 ;  /* 0x0000000b00257c82 */ /* 0x000fe20008000000 */
[----:B------:R-:W-:Y:S01]  /*3340*/  R2UR UR10, R70 ;  /* 0x00000000460a72ca */ /* 0x000fe200000e0000 */
[----:B------:R-:W-:Y:S01]  /*3350*/  UMOV UR11, UR15 ;  /* 0x0000000f000b7c82 */ /* 0x000fe20008000000 */
[----:B------:R-:W-:Y:S01]  /*3360*/  UMOV UR8, 0x1 ;  /* 0x0000000100087882 */ /* 0x000fe20000000000 */
[----:B------:R-:W-:Y:S01]  /*3370*/  MOV.SPILL R3, UR9 ;  /* 0x0000000900037c02 */ /* 0x000fe20009000f00 */
[----:B------:R-:W-:Y:S01]  /*3380*/  UIADD3 UR15, UPT, UPT, UR16, 0x60, URZ ;  /* 0x00000060100f7890 */ /* 0x000fe2000fffe0ff */
[----:B------:R-:W-:Y:S01]  /*3390*/  MOV.SPILL R2, UR8 ;  /* 0x0000000800027c02 */ /* 0x000fe20009000f00 */
[----:B------:R-:W-:Y:S01]  /*33a0*/  UIADD3 UR9, UPT, UPT, UR16, 0xb0, URZ ;  /* 0x000000b010097890 */ /* 0x000fe2000fffe0ff */
[----:B------:R-:W-:Y:S01]  /*33b0*/  IMAD.U32 R66, RZ, RZ, UR4 ;  /* 0x00000004ff427e24 */ /* 0x000fe2000f8e00ff */
[----:B------:R-:W-:Y:S01]  /*33c0*/  UIADD3 UR8, UPT, UPT, UR16, 0x88, URZ ;  /* 0x0000008810087890 */ /* 0x000fe2000fffe0ff */
[----:B------:R-:W-:Y:S01]  /*33d0*/  R2UR.FILL UR18, R26 ;  /* 0x000000001a1272ca */ /* 0x000fe200004e0000 */
[----:B------:R-:W-:Y:S01]  /*33e0*/  UMOV UR5, 0x40004040 ;  /* 0x4000404000057882 */ /* 0x000fe20000000000 */
[----:B------:R-:W-:Y:S01]  /*33f0*/  UMOV UR19, 0x40004040 ;  /* 0x4000404000137882 */ /* 0x000fe20000000000 */
[----:B------:R-:W-:Y:S01]  /*3400*/  IMAD.U32 R67, RZ, RZ, UR5 ;  /* 0x00000005ff437e24 */ /* 0x000fe2000f8e00ff */
[----:B------:R-:W-:Y:S01]  /*3410*/  R2UR.FILL UR4, R28 ;  /* 0x000000001c0472ca */ /* 0x000fe200004e0000 */
[----:B------:R-:W-:Y:S01]  /*3420*/  IMAD.U32 R4, RZ, RZ, UR15 ;  /* 0x0000000fff047e24 */ /* 0x000fe2000f8e00ff */
[----:B------:R-:W-:Y:S01]  /*3430*/  R2UR.FILL UR5, R29 ;  /* 0x000000001d0572ca */ /* 0x000fe200004e0000 */
[----:B------:R-:W-:Y:S01]  /*3440*/  IMAD.U32 R65, RZ, RZ, UR19 ;  /* 0x00000013ff417e24 */ /* 0x000fe2000f8e00ff */
[----:B------:R-:W-:Y:S01]  /*3450*/  R2UR.FILL UR19, R27 ;  /* 0x000000001b1372ca */ /* 0x000fe200004e0000 */
[----:B------:R-:W-:Y:S01]  /*3460*/  IMAD.U32 R4, RZ, RZ, UR9 ;  /* 0x00000009ff047e24 */ /* 0x000fe2000f8e00ff */
[----:B------:R-:W-:Y:S01]  /*3470*/  MOV R68, UR6 ;  /* 0x0000000600447c02 */ /* 0x000fe20008000f00 */
[----:B------:R-:W-:Y:S01]  /*3480*/  IMAD.U32 R4, RZ, RZ, UR8 ;  /* 0x00000008ff047e24 */ /* 0x000fe2000f8e00ff */
[----:B------:R-:W-:Y:S01]  /*3490*/  UIADD3 UR8, UPT, UPT, UR16, 0x70, URZ ;  /* 0x0000007010087890 */ /* 0x000fe2000fffe0ff */
[----:B------:R-:W-:Y:S01]  /*34a0*/  R2UR.FILL UR6, R30 ;  /* 0x000000001e0672ca */ /* 0x000fe200004e0000 */
[----:B------:R-:W-:Y:S01]  /*34b0*/  UMOV UR9, 0x40004040 ;  /* 0x4000404000097882 */ /* 0x000fe20000000000 */
[----:B------:R-:W-:Y:S01]  /*34c0*/  UMOV UR7, 0x40004040 ;  /* 0x4000404000077882 */ /* 0x000fe20000000000 */
[----:B------:R-:W-:Y:S01]  /*34d0*/  MOV.SPILL R32, UR36 ;  /* 0x0000002400207c02 */ /* 0x000fe20009000f00 */
[----:B------:R-:W-:Y:S01]  /*34e0*/  UMOV UR36, UR10 ;  /* 0x0000000a00247c82 */ /* 0x000fe20008000000 */
[----:B------:R-:W-:Y:S01]  /*34f0*/  IMAD.U32 R45, RZ, RZ, UR9 ;  /* 0x00000009ff2d7e24 */ /* 0x000fe2000f8e00ff */
[----:B------:R-:W-:Y:S01]  /*3500*/  MOV R41, UR9 ;  /* 0x0000000900297c02 */ /* 0x000fe20008000f00 */
[----:B------:R-:W-:Y:S01]  /*3510*/  IMAD.U32 R39, RZ, RZ, UR9 ;  /* 0x00000009ff277e24 */ /* 0x000fe2000f8e00ff */
[----:B------:R-:W-:Y:S01]  /*3520*/  MOV R37, UR9 ;  /* 0x0000000900257c02 */ /* 0x000fe20008000f00 */
[----:B------:R-:W-:Y:S01]  /*3530*/  IMAD.U32 R69, RZ, RZ, UR7 ;  /* 0x00000007ff457e24 */ /* 0x000fe2000f8e00ff */
[----:B------:R-:W-:Y:S01]  /*3540*/  UMOV UR10, UR14 ;  /* 0x0000000e000a7c82 */ /* 0x000fe20008000000 */
[----:B------:R-:W-:Y:S01]  /*3550*/  R2UR.FILL UR9, R3 ;  /* 0x00000000030972ca */ /* 0x000fe200004e0000 */
[----:B------:R-:W-:Y:S01]  /*3560*/  UMOV UR11, 0x40004040 ;  /* 0x40004040000b7882 */ /* 0x000fe20000000000 */
[----:B------:R-:W-:Y:S01]  /*3570*/  R2UR.FILL UR7, R31 ;  /* 0x000000001f0772ca */ /* 0x000fe200004e0000 */
[----:B------:R-:W-:Y:S01]  /*3580*/  IMAD.U32 R73, RZ, RZ, UR11 ;  /* 0x0000000bff497e24 */ /* 0x000fe2000f8e00ff */
[----:B------:R-:W-:Y:S01]  /*3590*/  MOV R72, UR10 ;  /* 0x0000000a00487c02 */ /* 0x000fe20008000f00 */
[----:B------:R-:W-:Y:S01]  /*35a0*/  UMOV UR37, 0x40004040 ;  /* 0x4000404000257882 */ /* 0x000fe20000000000 */
[----:B------:R-:W-:Y:S01]  /*35b0*/  MOV R4, UR8 ;  /* 0x0000000800047c02 */ /* 0x000fe20008000f00 */
[----:B------:R-:W-:Y:S01]  /*35c0*/  UMOV UR8, UR41 ;  /* 0x0000002900087c82 */ /* 0x000fe20008000000 */
[----:B------:R-:W-:Y:S01]  /*35d0*/  R2UR.FILL UR11, R35 ;  /* 0x00000000230b72ca */ /* 0x000fe200004e0000 */
[----:B------:R-:W-:Y:S01]  /*35e0*/  IMAD.U32 R44, RZ, RZ, UR8 ;  /* 0x00000008ff2c7e24 */ /* 0x000fe2000f8e00ff */
[----:B------:R-:W-:Y:S01]  /*35f0*/  R2UR.FILL UR10, R34 ;  /* 0x00000000220a72ca */ /* 0x000fe200004e0000 */
[----:B------:R-:W-:Y:S01]  /*3600*/  UMOV UR39, 0x40004040 ;  /* 0x4000404000277882 */ /* 0x000fe20000000000 */
[----:B------:R-:W-:Y:S01]  /*3610*/  MOV R60, UR18 ;  /* 0x00000012003c7c02 */ /* 0x000fe20008000f00 */
[----:B------:R-:W-:Y:S01]  /*3620*/  UMOV UR19, 0x40004040 ;  /* 0x4000404000137882 */ /* 0x000fe20000000000 */
[----:B------:R-:W-:Y:S01]  /*3630*/  UMOV UR18, UR4 ;  /* 0x0000000400127c82 */ /* 0x000fe20008000000 */
[----:B------:R-:W-:Y:S01]  /*3640*/  UMOV UR8, UR43 ;  /* 0x0000002b00087c82 */ /* 0x000fe20008000000 */
[----:B------:R-:W-:Y:S01]  /*3650*/  UMOV UR4, UR5 ;  /* 0x0000000500047c82 */ /* 0x000fe20008000000 */
[----:B------:R-:W-:Y:S01]  /*3660*/  IMAD.U32 R70, RZ, RZ, UR36 ;  /* 0x00000024ff467e24 */ /* 0x000fe2000f8e00ff */
[----:B------:R-:W-:Y:S01]  /*3670*/  R2UR.FILL UR36, R32 ;  /* 0x00000000202472ca */ /* 0x000fe200004e0000 */
        /* <DEDUP_REMOVED lines=9> */
[----:B------:R-:W-:Y:S01]  /*3710*/  R2UR.FILL UR19, R18 ;  /* 0x00000000121372ca */ /* 0x000fe200004e0000 */
[----:B------:R-:W-:Y:S01]  /*3720*/  IMAD.U32 R40, RZ, RZ, UR8 ;  /* 0x00000008ff287e24 */ /* 0x000fe2000f8e00ff */
[----:B------:R-:W-:Y:S01]  /*3730*/  UMOV UR8, UR45 ;  /* 0x0000002d00087c82 */ /* 0x000fe20008000000 */
[----:B------:R-:W-:Y:S01]  /*3740*/  UMOV UR4, UR6 ;  /* 0x0000000600047c82 */ /* 0x000fe20008000000 */
[----:B------:R-:W-:Y:S01]  /*3750*/  UIADD3 UR15, UPT, UPT, UR16, 0x28, URZ ;  /* 0x00000028100f7890 */ /* 0x000fe2000fffe0ff */
[----:B------:R-:W-:Y:S01]  /*3760*/  IMAD.U32 R38, RZ, RZ, UR8 ;  /* 0x00000008ff267e24 */ /* 0x000fe2000f8e00ff */
[----:B------:R-:W-:Y:S01]  /*3770*/  UIADD3 UR12, UPT, UPT, UR41, 0x2, URZ ;  /* 0x00000002290c7890 */ /* 0x000fe2000fffe0ff */
[----:B------:R-:W-:Y:S01]  /*3780*/  IMAD.U32 R54, RZ, RZ, UR4 ;  /* 0x00000004ff367e24 */ /* 0x000fe2000f8e00ff */
[----:B------:R-:W-:Y:S01]  /*3790*/  UMOV UR8, UR47 ;  /* 0x0000002f00087c82 */ /* 0x000fe20008000000 */
[----:B------:R-:W-:Y:S01]  /*37a0*/  UMOV UR6, UR7 ;  /* 0x0000000700067c82 */ /* 0x000fe20008000000 */
[----:B------:R-:W-:Y:S01]  /*37b0*/  UMOV UR4, UR9 ;  /* 0x0000000900047c82 */ /* 0x000fe20008000000 */
[----:B------:R-:W-:Y:S01]  /*37c0*/  IMAD.U32 R36, RZ, RZ, UR8 ;  /* 0x00000008ff247e24 */ /* 0x000fe2000f8e00ff */
[----:B------:R-:W-:Y:S01]  /*37d0*/  MOV R52, UR6 ;  /* 0x0000000600347c02 */ /* 0x000fe20008000f00 */
[----:B------:R-:W-:Y:S01]  /*37e0*/  IMAD.U32 R50, RZ, RZ, UR4 ;  /* 0x00000004ff327e24 */ /* 0x000fe2000f8e00ff */
[----:B------:R-:W-:Y:S01]  /*37f0*/  R2UR.FILL UR8, R2 ;  /* 0x00000000020872ca */ /* 0x000fe200004e0000 */
[----:B------:R-:W-:Y:S01]  /*3800*/  HFMA2 R17, -RZ, RZ, 0, 0 ;  /* 0x00000000ff117431 */ /* 0x000fe200000001ff */
[----:B------:R-:W-:Y:S01]  /*3810*/  UMOV UR5, 0x40004040 ;  /* 0x4000404000057882 */ /* 0x000fe20000000000 */
[----:B------:R-:W-:Y:S01]  /*3820*/  HFMA2 R9, -RZ, RZ, 0, 1.9073486328125e-06 ;  /* 0x00000020ff097431 */ /* 0x000fe200000001ff */
[----:B------:R-:W-:Y:S01]  /*3830*/  UMOV UR7, 0x40004040 ;  /* 0x4000404000077882 */ /* 0x000fe20000000000 */
[----:B------:R-:W-:Y:S01]  /*3840*/  UMOV UR6, UR10 ;  /* 0x0000000a00067c82 */ /* 0x000fe20008000000 */
[----:B------:R-:W-:Y:S01]  /*3850*/  UMOV UR4, UR11 ;  /* 0x0000000b00047c82 */ /* 0x000fe20008000000 */
[----:B------:R-:W-:Y:S01]  /*3860*/  UMOV UR13, 0x40004040 ;  /* 0x40004040000d7882 */ /* 0x000fe20000000000 */
[----:B------:R-:W-:Y:S01]  /*3870*/  IMAD.U32 R2, RZ, RZ, UR15 ;  /* 0x0000000fff027e24 */ /* 0x000fe2000f8e00ff */
[----:B------:R-:W-:Y:S01]  /*3880*/  CS2R R20, SRZ ;  /* 0x0000000000147805 */ /* 0x000fe2000001ff00 */
[----:B------:R-:W-:Y:S01]  /*3890*/  IMAD.MOV.U32 R23, RZ, RZ, RZ ;  /* 0x000000ffff177224 */ /* 0x000fe200078e00ff */
[----:B------:R-:W-:Y:S01]  /*38a0*/  MOV R13, 0x10 ;  /* 0x00000010000d7802 */ /* 0x000fe20000000f00 */
[----:B------:R-:W-:Y:S01]  /*38b0*/  IMAD.MOV.U32 R22, RZ, RZ, 0x1 ;  /* 0x00000001ff167424 */ /* 0x000fe200078e00ff */
[----:B------:R-:W-:Y:S01]  /*38c0*/  MOV R5, 0x30 ;  /* 0x0000003000057802 */ /* 0x000fe20000000f00 */
[----:B------:R-:W-:Y:S01]  /*38d0*/  IMAD.MOV.U32 R16, RZ, RZ, 0x80 ;  /* 0x00000080ff107424 */ /* 0x000fe200078e00ff */
[----:B------:R-:W-:Y:S01]  /*38e0*/  MOV R48, UR6 ;  /* 0x0000000600307c02 */ /* 0x000fe20008000f00 */
[----:B------:R-:W-:Y:S01]  /*38f0*/  IMAD.MOV.U32 R15, RZ, RZ, 0x8 ;  /* 0x00000008ff0f7424 */ /* 0x000fe200078e00ff */
[----:B------:R-:W-:Y:S01]  /*3900*/  MOV R42, UR12 ;  /* 0x0000000c002a7c02 */ /* 0x000fe20008000f00 */
[----:B------:R-:W-:Y:S01]  /*3910*/  IMAD.MOV.U32 R14, RZ, RZ, 0x80 ;  /* 0x00000080ff0e7424 */ /* 0x000fe200078e00ff */
[----:B------:R-:W-:Y:S01]  /*3920*/  UIADD3 UR76, UPT, UPT, UR41, 0x4, URZ ;  /* 0x00000004294c7890 */ /* 0x000fe2000fffe0ff */
        /* <DEDUP_REMOVED lines=10> */
[----:B-1----:R-:W-:Y:S01]  /*39d0*/  IMAD.MOV.U32 R6, RZ, RZ, 0x80 ;  /* 0x00000080ff067424 */ /* 0x002fe200078e00ff */
[----:B------:R-:W-:Y:S01]  /*39e0*/  UIADD3 UR64, UPT, UPT, UR43, 0x2, URZ ;  /* 0x000000022b407890 */ /* 0x000fe2000fffe0ff */
[----:B------:R-:W-:Y:S01]  /*39f0*/  IMAD.MOV.U32 R4, RZ, RZ, 0x80 ;  /* 0x00000080ff047424 */ /* 0x000fe200078e00ff */
[----:B------:R-:W-:Y:S01]  /*3a00*/  UIADD3 UR60, UPT, UPT, UR43, 0x4, URZ ;  /* 0x000000042b3c7890 */ /* 0x000fe2000fffe0ff */
[----:B------:R-:W-:Y:S01]  /*3a10*/  IMAD.MOV.U32 R3, RZ, RZ, 0x38 ;  /* 0x00000038ff037424 */ /* 0x000fe200078e00ff */
[----:B------:R-:W-:Y:S01]  /*3a20*/  UIADD3 UR56, UPT, UPT, UR43, 0x6, URZ ;  /* 0x000000062b387890 */ /* 0x000fe2000fffe0ff */
[----:B------:R-:W-:Y:S01]  /*3a30*/  IMAD.MOV.U32 R2, RZ, RZ, 0x80 ;  /* 0x00000080ff027424 */ /* 0x000fe200078e00ff */
[----:B------:R-:W-:Y:S01]  /*3a40*/  UIADD3 UR52, UPT, UPT, UR43, 0x400, URZ ;  /* 0x000004002b347890 */ /* 0x000fe2000fffe0ff */
[----:B------:R-:W-:Y:S01]  /*3a50*/  IMAD.U32 R58, RZ, RZ, UR18 ;  /* 0x00000012ff3a7e24 */ /* 0x000fe2000f8e00ff */
        /* <DEDUP_REMOVED lines=24> */
[----:B------:R-:W-:Y:S01]  /*3be0*/  UIADD3 UR20, UPT, UPT, UR47, 0x380, URZ ;  /* 0x000003802f147890 */ /* 0x000fe2000fffe0ff */
[----:B------:R-:W-:Y:S01]  /*3bf0*/  UMOV UR17, URZ ;  /* 0x000000ff00117c82 */ /* 0x000fe20008000000 */
[----:B------:R-:W-:Y:S01]  /*3c00*/  UMOV UR14, URZ ;  /* 0x000000ff000e7c82 */ /* 0x000fe20008000000 */
        /* <DEDUP_REMOVED lines=26> */
[----:B------:R-:W-:-:S05]  /*3db0*/  UMOV UR21, 0x40004040 ;  /* 0x4000404000157882 */ /* 0x000fca0000000000 */
.L_x_44:
[----:B------:R-:W-:Y:S01]  /*3dc0*/  ULEA UR4, UR8, UR16, 0x3 ;  /* 0x0000001008047291 */ /* 0x000fe2000f8e18ff */
[----:B------:R-:W-:Y:S08]  /*3dd0*/  SHF.L.U32 R19, R21, 0x1f, RZ ;  /* 0x0000001f15137819 */ /* 0x000ff000000006ff */
[----:B-1----:R-:W1:Y:S02]  /*3de0*/  SYNCS.PHASECHK.TRANS64.TRYWAIT P0, [UR4], R19 ;  /* 0x00000013ff0075a7 */ /* 0x002e640008001104 */
[----:B-1-3--:R-:W-:Y:S05]  /*3df0*/  @!P0 BRA `(.L_x_39) ;  /* 0x0000006000ec8947 */ /* 0x00afea0003800000 */
.L_x_112:
[----:B------:R-:W-:Y:S01]  /*3e00*/  UIADD3 UR15, UPT, UPT, UR16, 0x60, URZ ;  /* 0x00000060100f7890 */ /* 0x000fe2000fffe0ff */
[----:B------:R-:W-:Y:S01]  /*3e10*/  R2UR UR12, R44 ;  /* 0x000000002c0c72ca */ /* 0x000fe200000e0000 */
[----:B------:R-:W-:Y:S01]  /*3e20*/  UISETP.NE.U32.AND UP0, UPT, UR14, URZ, UPT ;  /* 0x000000ff0e00728c */ /* 0x000fe2000bf05070 */
[----:B------:R-:W-:Y:S01]  /*3e30*/  R2UR UR13, R45 ;  /* 0x000000002d0d72ca */ /* 0x000fe200000e0000 */
[----:B------:R-:W-:Y:S01]  /*3e40*/  UMOV UR11, 0x40004040 ;  /* 0x40004040000b7882 */ /* 0x000fe20000000000 */
[----:B------:R-:W-:Y:S01]  /*3e50*/  UMOV UR5, 0x40004040 ;  /* 0x4000404000057882 */ /* 0x000fe20000000000 */
[----:B------:R-:W-:Y:S01]  /*3e60*/  UMOV UR9, 0x40004040 ;  /* 0x4000404000097882 */ /* 0x000fe20000000000 */
[----:B------:R-:W-:Y:S01]  /*3e70*/  MOV.SPILL R26, UR22 ;  /* 0x00000016001a7c02 */ /* 0x000fe20009000f00 */
[----:B------:R-:W-:Y:S01]  /*3e80*/  UMOV UR22, 0x0 ;  /* 0x0000000000167882 */ /* 0x000fe20000000000 */
[----:B------:R-:W-:Y:S01]  /*3e90*/  UMOV UR18, UR8 ;  /* 0x0000000800127c82 */ /* 0x000fe20008000000 */
[----:B-1----:R-:W-:Y:S01]  /*3ea0*/  IMAD.MOV.U32 R18, RZ, RZ, RZ ;  /* 0x000000ffff127224 */ /* 0x002fe200078e00ff */
[----:B------:R-:W-:Y:S01]  /*3eb0*/  ULEA UR6, UR18, UR16, 0xf ;  /* 0x0000001012067291 */ /* 0x000fe2000f8e78ff */
[----:B------:R-:W-:Y:S01]  /*3ec0*/  MOV.SPILL R27, UR23 ;  /* 0x00000017001b7c02 */ /* 0x000fe20009000f00 */
[----:B------:R-:W-:Y:S01]  /*3ed0*/  UMOV UR23, 0x8200490 ;  /* 0x0820049000177882 */ /* 0x000fe20000000000 */
[----:B------:R-:W-:Y:S01]  /*3ee0*/  MOV.SPILL R25, UR21 ;  /* 0x0000001500197c02 */ /* 0x000fe20009000f00 */
[----:B------:R-:W-:Y:S01]  /*3ef0*/  UIADD3 UR6, UPT, UPT, UR6, 0x400, URZ ;  /* 0x0000040006067890 */ /* 0x000fe2000fffe0ff */
[----:B------:R-:W-:Y:S02]  /*3f00*/  R2UR UR7, R18 ;  /* 0x00000000120772ca */ /* 0x000fe400000e0000 */
[----:B------:R-:W-:Y:S01]  /*3f10*/  R2UR UR21, R43 ;  /* 0x000000002b1572ca */ /* 0x000fe200000e0000 */
[----:B------:R-:W-:Y:S01]  /*3f20*/  USHF.R.U32.HI UR6, URZ, 0x4, UR6 ;  /* 0x00000004ff067899 */ /* 0x000fe20008011606 */
[----:B------:R-:W-:Y:S02]  /*3f30*/  MOV.SPILL R19, UR20 ;  /* 0x0000001400137c02 */ /* 0x000fe40009000f00 */
[----:B------:R-:W-:Y:S01]  /*3f40*/  R2UR UR20, R42 ;  /* 0x000000002a1472ca */ /* 0x000fe200000e0000 */
[----:B------:R-:W-:Y:S04]  /*3f50*/  ULOP3.LUT UR6, UR6, 0x3fc0, URZ, 0xc0, !UPT ;  /* 0x00003fc006067892 */ /* 0x000fe8000f8ec0ff */
[----:B------:R-:W-:Y:S04]  /*3f60*/  ULOP3.LUT UR10, UR6, 0x10000, URZ, 0xfc, !UPT ;  /* 0x00010000060a7892 */ /* 0x000fe8000f8efcff */
[----:B------:R-:W-:Y:S02]  /*3f70*/  UIADD3 UR4, UPT, UPT, UR10, 0x2, URZ ;  /* 0x000000020a047890 */ /* 0x000fe4000fffe0ff */
[----:B------:R-:W-:Y:S02]  /*3f80*/  UIADD3 UR8, UPT, UPT, UR10, 0x4, URZ ;  /* 0x000000040a087890 */ /* 0x000fe4000fffe0ff */
[----:B------:R-:W-:Y:S01]  /*3f90*/  UIADD3 UR6, UPT, UPT, UR10, 0x6, URZ ;  /* 0x000000060a067890 */ /* 0x000fe2000fffe0ff */
[----:B------:R1:W-:Y:S02]  /*3fa0*/  UTCHMMA gdesc[UR12], gdesc[UR10], tmem[UR7], tmem[UR22], idesc[UR23], !UPT ;  /* 0x00ff160a0c0075ea */ /* 0x0003e4000f800007 */
[C---:B-1----:R-:W-:Y:S01]  /*3fb0*/  R2UR UR13, R18.reuse ;  /* 0x00000000120d72ca */ /* 0x042fe200000e0000 */
[----:B------:R-:W-:Y:S01]  /*3fc0*/  UMOV UR7, 0x40004040 ;  /* 0x4000404000077882 */ /* 0x000fe20000000000 */
[C---:B------:R-:W-:Y:S02]  /*3fd0*/  R2UR UR12, R18.reuse ;  /* 0x00000000120c72ca */ /* 0x040fe400000e0000 */
[----:B------:R-:W-:Y:S09]  /*3fe0*/  R2UR UR11, R18 ;  /* 0x00000000120b72ca */ /* 0x000ff200000e0000 */
[----:B------:R1:W-:Y:S02]  /*3ff0*/  UTCHMMA gdesc[UR20], gdesc[UR4], tmem[UR13], tmem[UR22], idesc[UR23], UPT ;  /* 0x00ff1604140075ea */ /* 0x0003e4000b80000d */
[----:B-1----:R-:W-:Y:S01]  /*4000*/  UIADD3 UR4, UPT, UPT, UR10, 0x400, URZ ;  /* 0x000004000a047890 */ /* 0x002fe2000fffe0ff */
[----:B------:R-:W-:Y:S01]  /*4010*/  R2UR.FILL UR22, R26 ;  /* 0x000000001a1672ca */ /* 0x000fe200004e0000 */
[----:B------:R-:W-:Y:S01]  /*4020*/  IMAD.U32 R26, R23, -0x80000000, RZ ;  /* 0x80000000171a7824 */ /* 0x000fe200078e00ff */
[----:B------:R-:W-:Y:S01]  /*4030*/  UMOV UR20, 0x0 ;  /* 0x0000000000147882 */ /* 0x000fe20000000000 */
[----:B------:R-:W-:Y:S01]  /*4040*/  UMOV UR21, 0x8200490 ;  /* 0x0820049000157882 */ /* 0x000fe20000000000 */
[----:B------:R-:W-:Y:S01]  /*4050*/  R2UR.FILL UR23, R27 ;  /* 0x000000001b1772ca */ /* 0x000fe200004e0000 */
[----:B------:R1:W-:Y:S01]  /*4060*/  UTCHMMA gdesc[UR76], gdesc[UR8], tmem[UR12], tmem[UR20], idesc[UR21], UPT ;  /* 0x00ff14084c0075ea */ /* 0x0003e2000b80000c */
[----:B------:R2:W-:Y:S02]  /*4070*/  UTCHMMA gdesc[UR74], gdesc[UR6], tmem[UR11], tmem[UR20], idesc[UR21], UPT ;  /* 0x00ff14064a0075ea */ /* 0x0005e4000b80000b */
[----:B------:R3:W-:Y:S01]  /*4080*/  UTCHMMA gdesc[UR72], gdesc[UR4], tmem[UR13], tmem[UR20], idesc[UR21], UPT ;  /* 0x00ff1404480075ea */ /* 0x0007e2000b80000d */
[----:B-1----:R-:W-:Y:S02]  /*4090*/  UIADD3 UR8, UPT, UPT, UR10, 0x402, URZ ;  /* 0x000004020a087890 */ /* 0x002fe4000fffe0ff */
[----:B--2---:R-:W-:Y:S02]  /*40a0*/  UIADD3 UR6, UPT, UPT, UR10, 0x404, URZ ;  /* 0x000004040a067890 */ /* 0x004fe4000fffe0ff */
[----:B---3--:R-:W-:Y:S01]  /*40b0*/  UIADD3 UR4, UPT, UPT, UR10, 0x406, URZ ;  /* 0x000004060a047890 */ /* 0x008fe2000fffe0ff */
[----:B------:R-:W-:Y:S01]  /*40c0*/  R2UR UR10, R18 ;  /* 0x00000000120a72ca */ /* 0x000fe200000e0000 */
[----:B------:R-:W-:Y:S01]  /*40d0*/  UMOV UR13, 0x8200490 ;  /* 0x08200490000d7882 */ /* 0x000fe20000000000 */
[----:B------:R-:W-:Y:S02]  /*40e0*/  IMAD.MOV.U32 R18, RZ, RZ, 0x180 ;  /* 0x00000180ff127424 */ /* 0x000fe400078e00ff */
[----:B------:R1:W-:Y:S02]  /*40f0*/  UTCHMMA gdesc[UR70], gdesc[UR8], tmem[UR12], tmem[UR20], idesc[UR21], UPT ;  /* 0x00ff1408460075ea */ /* 0x0003e4000b80000c */
[----:B-1----:R-:W-:Y:S01]  /*4100*/  UMOV UR12, 0x0 ;  /* 0x00000000000c7882 */ /* 0x002fe20000000000 */
[----:B------:R-:W-:Y:S01]  /*4110*/  ULEA UR8, UR17, UR16, 0xf ;  /* 0x0000001011087291 */ /* 0x000fe2000f8e78ff */
[----:B------:R1:W-:Y:S05]  /*4120*/  UTCHMMA gdesc[UR68], gdesc[UR6], tmem[UR11], tmem[UR12], idesc[UR13], UPT ;  /* 0x00ff0c06440075ea */ /* 0x0003ea000b80000b */
[----:B------:R2:W-:Y:S01]  /*4130*/  UTCHMMA gdesc[UR66], gdesc[UR4], tmem[UR10], tmem[UR12], idesc[UR13], UPT ;  /* 0x00ff0c04420075ea */ /* 0x0005e2000b80000a */
[----:B------:R2:W-:Y:S01]  /*4140*/  UTCBAR [UR15], URZ ;  /* 0x000000ff0f0073e9 */ /* 0x0005e200080000ff */
[----:B------:R-:W3:Y:S01]  /*4150*/  SYNCS.PHASECHK.TRANS64.TRYWAIT P0, [UR16+0x80], R26 ;  /* 0x0000801aff0075a7 */ /* 0x000ee20008001110 */
[----:B------:R-:W-:Y:S02]  /*4160*/  R2UR.FILL UR21, R25 ;  /* 0x00000000191572ca */ /* 0x000fe400004e0000 */
[----:B------:R-:W-:Y:S01]  /*4170*/  R2UR.FILL UR20, R19 ;  /* 0x00000000131472ca */ /* 0x000fe200004e0000 */
[----:B------:R-:W-:Y:S01]  /*4180*/  IMAD.MOV.U32 R19, RZ, RZ, 0x100 ;  /* 0x00000100ff137424 */ /* 0x000fe200078e00ff */
[----:B-1----:R-:W-:Y:S04]  /*4190*/  UIADD3 UR6, UPT, UPT, UR8, 0x400, URZ ;  /* 0x0000040008067890 */ /* 0x002fe8000fffe0ff */
[----:B------:R-:W-:Y:S04]  /*41a0*/  USHF.R.U32.HI UR6, URZ, 0x4, UR6 ;  /* 0x00000004ff067899 */ /* 0x000fe80008011606 */
[----:B------:R-:W-:Y:S01]  /*41b0*/  ULOP3.LUT UR6, UR6, 0x3fc0, URZ, 0xc0, !UPT ;  /* 0x00003fc006067892 */ /* 0x000fe2000f8ec0ff */
[----:B--23--:R-:W-:Y:S11]  /*41c0*/  @!P0 BRA `(.L_x_40) ;  /* 0x0000006000188947 */ /* 0x00cff60003800000 */
.L_x_114:
[----:B------:R-:W-:Y:S01]  /*41d0*/  MOV.SPILL R26, UR19 ;  /* 0x00000013001a7c02 */ /* 0x000fe20009000f00 */
[----:B------:R-:W-:Y:S01]  /*41e0*/  UMOV UR19, 0x8210490 ;  /* 0x0821049000137882 */ /* 0x000fe20000000000 */
[----:B------:R-:W-:Y:S01]  /*41f0*/  R2UR UR4, R19 ;  /* 0x00000000130472ca */ /* 0x000fe200000e0000 */
[----:B------:R-:W-:Y:S01]  /*4200*/  ULOP3.LUT UR10, UR6, 0x4000000, URZ, 0xfc, !UPT ;  /* 0x04000000060a7892 */ /* 0x000fe2000f8efcff */
[----:B------:R-:W-:Y:S01]  /*4210*/  R2UR UR5, R18 ;  /* 0x00000000120572ca */ /* 0x000fe200000e0000 */
[----:B------:R-:W-:Y:S01]  /*4220*/  IMAD.MOV.U32 R19, RZ, RZ, 0x108 ;  /* 0x00000108ff137424 */ /* 0x000fe200078e00ff */
[----:B------:R-:W-:Y:S01]  /*4230*/  MOV.SPILL R34, UR27 ;  /* 0x0000001b00227c02 */ /* 0x000fe20009000f00 */
[----:B------:R-:W-:Y:S01]  /*4240*/  IMAD.MOV.U32 R18, RZ, RZ, 0x180 ;  /* 0x00000180ff127424 */ /* 0x000fe200078e00ff */
[----:B------:R-:W-:Y:S01]  /*4250*/  MOV.SPILL R33, UR26 ;  /* 0x0000001a00217c02 */ /* 0x000fe20009000f00 */
[----:B------:R-:W-:Y:S01]  /*4260*/  UIADD3 UR6, UPT, UPT, UR10, 0x80, URZ ;  /* 0x000000800a067890 */ /* 0x000fe2000fffe0ff */
[----:B------:R-:W-:Y:S01]  /*4270*/  R2UR UR12, R19 ;  /* 0x00000000130c72ca */ /* 0x000fe200000e0000 */
[----:B------:R-:W-:Y:S01]  /*4280*/  UMOV UR8, 0x0 ;  /* 0x0000000000087882 */ /* 0x000fe20000000000 */
[----:B------:R-:W-:Y:S01]  /*4290*/  R2UR UR13, R18 ;  /* 0x00000000120d72ca */ /* 0x000fe200000e0000 */
[----:B------:R-:W-:Y:S01]  /*42a0*/  UMOV UR9, 0x8210490 ;  /* 0x0821049000097882 */ /* 0x000fe20000000000 */
[----:B-1----:R-:W-:Y:S01]  /*42b0*/  MOV.SPILL R25, UR18 ;  /* 0x0000001200197c02 */ /* 0x002fe20009000f00 */
[----:B------:R-:W-:Y:S01]  /*42c0*/  UMOV UR11, 0x40004040 ;  /* 0x40004040000b7882 */ /* 0x000fe20000000000 */
[----:B------:R-:W-:Y:S01]  /*42d0*/  MOV.SPILL R28, UR21 ;  /* 0x00000015001c7c02 */ /* 0x000fe20009000f00 */
[----:B------:R-:W-:Y:S01]  /*42e0*/  UMOV UR7, 0x40004040 ;  /* 0x4000404000077882 */ /* 0x000fe20000000000 */
[----:B------:R-:W-:Y:S01]  /*42f0*/  MOV.SPILL R27, UR20 ;  /* 0x00000014001b7c02 */ /* 0x000fe20009000f00 */
[----:B------:R1:W-:Y:S01]  /*4300*/  UTCHMMA tmem[UR4], gdesc[UR10], tmem[UR5], tmem[UR8], idesc[UR9], UP0 ;  /* 0x00ff080a040079ea */ /* 0x0003e20008000005 */
[----:B------:R-:W-:Y:S01]  /*4310*/  MOV.SPILL R30, UR23 ;  /* 0x00000017001e7c02 */ /* 0x000fe20009000f00 */
[----:B------:R-:W-:Y:S01]  /*4320*/  IMAD.MOV.U32 R19, RZ, RZ, 0x110 ;  /* 0x00000110ff137424 */ /* 0x000fe200078e00ff */
[----:B------:R-:W-:Y:S01]  /*4330*/  MOV.SPILL R29, UR22 ;  /* 0x00000016001d7c02 */ /* 0x000fe20009000f00 */
[----:B------:R-:W-:Y:S01]  /*4340*/  UMOV UR14, 0x0 ;  /* 0x00000000000e7882 */ /* 0x000fe20000000000 */
[----:B------:R-:W-:Y:S01]  /*4350*/  MOV.SPILL R32, UR25 ;  /* 0x0000001900207c02 */ /* 0x000fe20009000f00 */
[----:B------:R2:W-:Y:S01]  /*4360*/  UTCHMMA tmem[UR12], gdesc[UR6], tmem[UR13], tmem[UR8], idesc[UR9], UPT ;  /* 0x00ff08060c0079ea */ /* 0x0005e2000b80000d */
[----:B------:R-:W-:Y:S01]  /*4370*/  MOV.SPILL R31, UR24 ;  /* 0x00000018001f7c02 */ /* 0x000fe20009000f00 */
[----:B------:R-:W-:Y:S01]  /*4380*/  UMOV UR15, 0x8210490 ;  /* 0x08210490000f7882 */ /* 0x000fe20000000000 */
[----:B------:R-:W-:Y:S01]  /*4390*/  R2UR UR24, R52 ;  /* 0x00000000341872ca */ /* 0x000fe200000e0000 */
[----:B------:R-:W-:Y:S01]  /*43a0*/  UMOV UR26, 0x0 ;  /* 0x00000000001a7882 */ /* 0x000fe20000000000 */
[----:B------:R-:W-:Y:S01]  /*43b0*/  R2UR UR25, R53 ;  /* 0x00000000351972ca */ /* 0x000fe200000e0000 */
[----:B------:R-:W-:Y:S01]  /*43c0*/  UMOV UR27, 0x8210490 ;  /* 0x08210490001b7882 */ /* 0x000fe20000000000 */
[----:B------:R-:W-:Y:S01]  /*43d0*/  UMOV UR18, 0x0 ;  /* 0x0000000000127882 */ /* 0x000fe20000000000 */
[----:B------:R-:W-:Y:S01]  /*43e0*/  UMOV UR20, 0x0 ;  /* 0x0000000000147882 */ /* 0x000fe20000000000 */
[----:B------:R-:W-:Y:S01]  /*43f0*/  UMOV UR21, 0x8210490 ;  /* 0x0821049000157882 */ /* 0x000fe20000000000 */
[----:B------:R-:W-:Y:S01]  /*4400*/  UMOV UR22, 0x0 ;  /* 0x0000000000167882 */ /* 0x000fe20000000000 */
[----:B------:R-:W-:Y:S01]  /*4410*/  UMOV UR23, 0x8218490 ;  /* 0x0821849000177882 */ /* 0x000fe20000000000 */
[C---:B-1----:R-:W-:Y:S01]  /*4420*/  R2UR UR11, R18.reuse ;  /* 0x00000000120b72ca */ /* 0x042fe200000e0000 */
[----:B------:R-:W-:Y:S01]  /*4430*/  UIADD3 UR4, UPT, UPT, UR10, 0x100, URZ ;  /* 0x000001000a047890 */ /* 0x000fe2000fffe0ff */
[----:B------:R-:W-:Y:S01]  /*4440*/  UMOV UR5, 0x40004040 ;  /* 0x4000404000057882 */ /* 0x000fe20000000000 */
[----:B--2---:R-:W-:Y:S01]  /*4450*/  R2UR UR9, R19 ;  /* 0x00000000130972ca */ /* 0x004fe200000e0000 */
[----:B------:R-:W-:Y:S01]  /*4460*/  IMAD.MOV.U32 R19, RZ, RZ, 0x118 ;  /* 0x00000118ff137424 */ /* 0x000fe200078e00ff */
[C---:B------:R-:W-:Y:S01]  /*4470*/  R2UR UR12, R18.reuse ;  /* 0x00000000120c72ca */ /* 0x040fe200000e0000 */
[----:B------:R-:W-:Y:S03]  /*4480*/  UIADD3 UR6, UPT, UPT, UR10, 0x180, URZ ;  /* 0x000001800a067890 */ /* 0x000fe6000fffe0ff */
[----:B------:R-:W-:Y:S01]  /*4490*/  R2UR UR8, R19 ;  /* 0x00000000130872ca */ /* 0x000fe200000e0000 */
[----:B------:R-:W-:Y:S05]  /*44a0*/  IMAD.MOV.U32 R19, RZ, RZ, 0x120 ;  /* 0x00000120ff137424 */ /* 0x000fea00078e00ff */
[----:B------:R-:W-:Y:S01]  /*44b0*/  R2UR UR13, R19 ;  /* 0x00000000130d72ca */ /* 0x000fe200000e0000 */
[----:B------:R1:W-:Y:S01]  /*44c0*/  UTCHMMA tmem[UR9], gdesc[UR4], tmem[UR11], tmem[UR14], idesc[UR15], UPT ;  /* 0x00ff0e04090079ea */ /* 0x0003e2000b80000b */
[----:B------:R-:W-:Y:S05]  /*44d0*/  IMAD.MOV.U32 R19, RZ, RZ, 0x128 ;  /* 0x00000128ff137424 */ /* 0x000fea00078e00ff */
[----:B------:R2:W-:Y:S01]  /*44e0*/  UTCHMMA tmem[UR8], gdesc[UR6], tmem[UR12], tmem[UR14], idesc[UR15], UPT ;  /* 0x00ff0e06080079ea */ /* 0x0005e2000b80000c */
[----:B-1----:R-:W-:Y:S01]  /*44f0*/  R2UR UR11, R19 ;  /* 0x00000000130b72ca */ /* 0x002fe200000e0000 */
[----:B------:R-:W-:Y:S01]  /*4500*/  UIADD3 UR4, UPT, UPT, UR10, 0x200, URZ ;  /* 0x000002000a047890 */ /* 0x000fe2000fffe0ff */
[----:B------:R-:W-:Y:S01]  /*4510*/  IMAD.MOV.U32 R19, RZ, RZ, 0x130 ;  /* 0x00000130ff137424 */ /* 0x000fe200078e00ff */
[----:B------:R-:W-:Y:S01]  /*4520*/  UMOV UR9, 0x40004040 ;  /* 0x4000404000097882 */ /* 0x000fe20000000000 */
[C---:B--2---:R-:W-:Y:S01]  /*4530*/  R2UR UR15, R18.reuse ;  /* 0x00000000120f72ca */ /* 0x044fe200000e0000 */
[----:B------:R-:W-:Y:S01]  /*4540*/  UIADD3 UR8, UPT, UPT, UR10, 0x280, URZ ;  /* 0x000002800a087890 */ /* 0x000fe2000fffe0ff */
[C---:B------:R-:W-:Y:S01]  /*4550*/  R2UR UR14, R18.reuse ;  /* 0x00000000120e72ca */ /* 0x040fe200000e0000 */
[----:B------:R-:W-:Y:S01]  /*4560*/  UIADD3 UR6, UPT, UPT, UR10, 0x300, URZ ;  /* 0x000003000a067890 */ /* 0x000fe2000fffe0ff */
[----:B------:R-:W-:Y:S01]  /*4570*/  R2UR UR12, R19 ;  /* 0x00000000130c72ca */ /* 0x000fe200000e0000 */
[----:B------:R-:W-:Y:S08]  /*4580*/  IMAD.MOV.U32 R19, RZ, RZ, 0x138 ;  /* 0x00000138ff137424 */ /* 0x000ff000078e00ff */
[----:B------:R1:W-:Y:S02]  /*4590*/  UTCHMMA tmem[UR13], gdesc[UR4], tmem[UR15], tmem[UR26], idesc[UR27], UPT ;  /* 0x00ff1a040d0079ea */ /* 0x0003e4000b80000f */
[----:B------:R2:W-:Y:S01]  /*45a0*/  UTCHMMA tmem[UR11], gdesc[UR8], tmem[UR14], tmem[UR18], idesc[UR19], UPT ;  /* 0x00ff12080b0079ea */ /* 0x0005e2000b80000e */
[C---:B-1----:R-:W-:Y:S01]  /*45b0*/  R2UR UR13, R18.reuse ;  /* 0x00000000120d72ca */ /* 0x042fe200000e0000 */
[----:B------:R-:W-:Y:S01]  /*45c0*/  UIADD3 UR4, UPT, UPT, UR10, 0x380, URZ ;  /* 0x000003800a047890 */ /* 0x000fe2000fffe0ff */
[----:B------:R-:W-:Y:S01]  /*45d0*/  R2UR UR10, R19 ;  /* 0x00000000130a72ca */ /* 0x000fe200000e0000 */
[----:B--2---:R-:W-:Y:S01]  /*45e0*/  ULEA UR9, UR17, UR16, 0x3 ;  /* 0x0000001011097291 */ /* 0x004fe2000f8e18ff */
[----:B------:R-:W-:Y:S01]  /*45f0*/  R2UR UR11, R18 ;  /* 0x00000000120b72ca */ /* 0x000fe200000e0000 */
[----:B------:R-:W-:Y:S01]  /*4600*/  IMAD.MOV.U32 R18, RZ, RZ, 0x100 ;  /* 0x00000100ff127424 */ /* 0x000fe200078e00ff */
[----:B------:R-:W-:Y:S01]  /*4610*/  R2UR UR14, R72 ;  /* 0x00000000480e72ca */ /* 0x000fe200000e0000 */
[----:B------:R-:W-:Y:S01]  /*4620*/  UIADD3 UR8, UPT, UPT, UR9, 0x10, URZ ;  /* 0x0000001009087890 */ /* 0x000fe2000fffe0ff */
[----:B------:R-:W-:Y:S02]  /*4630*/  R2UR UR15, R73 ;  /* 0x00000000490f72ca */ /* 0x000fe400000e0000 */
[----:B------:R-:W-:Y:S02]  /*4640*/  R2UR UR26, R54 ;  /* 0x00000000361a72ca */ /* 0x000fe400000e0000 */
[----:B------:R-:W-:Y:S01]  /*4650*/  R2UR UR27, R55 ;  /* 0x00000000371b72ca */ /* 0x000fe200000e0000 */
[----:B------:R1:W-:Y:S01]  /*4660*/  UTCHMMA tmem[UR12], gdesc[UR6], tmem[UR13], tmem[UR18], idesc[UR19], UPT ;  /* 0x00ff12060c0079ea */ /* 0x0003e2000b80000d */
[----:B------:R-:W-:Y:S03]  /*4670*/  R2UR UR9, R63 ;  /* 0x000000003f0972ca */ /* 0x000fe600000e0000 */
[----:B------:R2:W-:Y:S01]  /*4680*/  UTCHMMA tmem[UR10], gdesc[UR4], tmem[UR11], tmem[UR20], idesc[UR21], UPT ;  /* 0x00ff14040a0079ea */ /* 0x0005e2000b80000b */
[----:B------:R3:W-:Y:S01]  /*4690*/  UTCBAR [UR8], URZ ;  /* 0x000000ff080073e9 */ /* 0x0007e200080000ff */
[----:B-1----:R-:W-:Y:S02]  /*46a0*/  R2UR UR19, R59 ;  /* 0x000000003b1372ca */ /* 0x002fe400000e0000 */
[----:B------:R-:W-:Y:S02]  /*46b0*/  R2UR UR7, R18 ;  /* 0x00000000120772ca */ /* 0x000fe400000e0000 */
[----:B------:R-:W-:Y:S01]  /*46c0*/  R2UR UR18, R58 ;  /* 0x000000003a1272ca */ /* 0x000fe200000e0000 */
[----:B--2---:R-:W-:Y:S01]  /*46d0*/  UMOV UR4, 0x0 ;  /* 0x0000000000047882 */ /* 0x004fe20000000000 */
[----:B------:R-:W-:Y:S01]  /*46e0*/  R2UR UR6, R18 ;  /* 0x00000000120672ca */ /* 0x000fe200000e0000 */
[----:B------:R-:W-:Y:S01]  /*46f0*/  UMOV UR5, 0x8218490 ;  /* 0x0821849000057882 */ /* 0x000fe20000000000 */
[----:B------:R-:W-:Y:S02]  /*4700*/  R2UR UR10, R56 ;  /* 0x00000000380a72ca */ /* 0x000fe400000e0000 */
[----:B------:R-:W-:Y:S02]  /*4710*/  R2UR UR11, R57 ;  /* 0x00000000390b72ca */ /* 0x000fe400000e0000 */
[----:B------:R-:W-:Y:S02]  /*4720*/  R2UR UR12, R70 ;  /* 0x00000000460c72ca */ /* 0x000fe400000e0000 */
[----:B------:R-:W-:Y:S01]  /*4730*/  R2UR UR13, R71 ;  /* 0x00000000470d72ca */ /* 0x000fe200000e0000 */
[----:B------:R1:W-:Y:S01]  /*4740*/  UTCHMMA gdesc[UR38], gdesc[UR36], tmem[UR7], tmem[UR22], idesc[UR23], !UPT ;  /* 0x00ff1624260075ea */ /* 0x0003e2000f800007 */
[----:B------:R-:W-:Y:S02]  /*4750*/  R2UR UR20, R68 ;  /* 0x00000000441472ca */ /* 0x000fe400000e0000 */
[----:B------:R-:W-:Y:S01]  /*4760*/  R2UR UR21, R69 ;  /* 0x00000000451572ca */ /* 0x000fe200000e0000 */
[----:B------:R2:W-:Y:S01]  /*4770*/  UTCHMMA gdesc[UR14], gdesc[UR18], tmem[UR6], tmem[UR4], idesc[UR5], UPT ;  /* 0x00ff04120e0075ea */ /* 0x0005e2000b800006 */
[----:B---3--:R-:W-:Y:S02]  /*4780*/  R2UR UR8, R62 ;  /* 0x000000003e0872ca */ /* 0x008fe400000e0000 */
[----:B-1----:R-:W-:Y:S01]  /*4790*/  R2UR UR22, R66 ;  /* 0x00000000421672ca */ /* 0x002fe200000e0000 */
[----:B------:R-:W-:Y:S01]  /*47a0*/  UMOV UR7, 0x8218490 ;  /* 0x0821849000077882 */ /* 0x000fe20000000000 */
[----:B------:R-:W-:Y:S02]  /*47b0*/  R2UR UR23, R67 ;  /* 0x00000000431772ca */ /* 0x000fe400000e0000 */
[----:B--2---:R-:W-:Y:S01]  /*47c0*/  R2UR UR19, R51 ;  /* 0x00000000331372ca */ /* 0x004fe200000e0000 */
[----:B------:R-:W-:Y:S01]  /*47d0*/  UMOV UR6, 0x0 ;  /* 0x0000000000067882 */ /* 0x000fe20000000000 */
[C---:B------:R-:W-:Y:S02]  /*47e0*/  R2UR UR5, R18.reuse ;  /* 0x00000000120572ca */ /* 0x040fe400000e0000 */
[----:B------:R-:W-:Y:S02]  /*47f0*/  R2UR UR4, R18 ;  /* 0x00000000120472ca */ /* 0x000fe400000e0000 */
[----:B------:R-:W-:Y:S02]  /*4800*/  R2UR UR18, R50 ;  /* 0x00000000321272ca */ /* 0x000fe400000e0000 */
[----:B------:R-:W-:Y:S02]  /*4810*/  R2UR UR14, R48 ;  /* 0x00000000300e72ca */ /* 0x000fe400000e0000 */
[----:B------:R-:W-:Y:S05]  /*4820*/  R2UR UR15, R49 ;  /* 0x00000000310f72ca */ /* 0x000fea00000e0000 */
[----:B------:R1:W-:Y:S02]  /*4830*/  UTCHMMA gdesc[UR12], gdesc[UR10], tmem[UR5], tmem[UR6], idesc[UR7], UPT ;  /* 0x00ff060a0c0075ea */ /* 0x0003e4000b800005 */
[----:B------:R2:W-:Y:S01]  /*4840*/  UTCHMMA gdesc[UR20], gdesc[UR26], tmem[UR4], tmem[UR6], idesc[UR7], UPT ;  /* 0x00ff061a140075ea */ /* 0x0005e2000b800004 */
[----:B-1----:R-:W-:Y:S02]  /*4850*/  R2UR UR5, R65 ;  /* 0x00000000410572ca */ /* 0x002fe400000e0000 */
[----:B--2---:R-:W-:Y:S01]  /*4860*/  R2UR UR7, R18 ;  /* 0x00000000120772ca */ /* 0x004fe200000e0000 */
[----:B------:R-:W-:Y:S01]  /*4870*/  UMOV UR26, 0x0 ;  /* 0x00000000001a7882 */ /* 0x000fe20000000000 */
[----:B------:R-:W-:Y:S01]  /*4880*/  R2UR UR4, R64 ;  /* 0x00000000400472ca */ /* 0x000fe200000e0000 */
[----:B------:R-:W-:Y:S01]  /*4890*/  UMOV UR27, 0x8218490 ;  /* 0x08218490001b7882 */ /* 0x000fe20000000000 */
[----:B------:R-:W-:Y:S01]  /*48a0*/  R2UR UR6, R18 ;  /* 0x00000000120672ca */ /* 0x000fe200000e0000 */
[----:B------:R-:W-:Y:S01]  /*48b0*/  UMOV UR20, 0x0 ;  /* 0x0000000000147882 */ /* 0x000fe20000000000 */
[----:B------:R-:W-:Y:S01]  /*48c0*/  R2UR UR12, R46 ;  /* 0x000000002e0c72ca */ /* 0x000fe200000e0000 */
[----:B------:R-:W-:Y:S01]  /*48d0*/  UMOV UR21, 0x8218490 ;  /* 0x0821849000157882 */ /* 0x000fe20000000000 */
[----:B------:R-:W-:Y:S02]  /*48e0*/  R2UR UR13, R47 ;  /* 0x000000002f0d72ca */ /* 0x000fe400000e0000 */
[----:B------:R-:W-:Y:S02]  /*48f0*/  R2UR UR10, R60 ;  /* 0x000000003c0a72ca */ /* 0x000fe400000e0000 */
[----:B------:R-:W-:Y:S01]  /*4900*/  R2UR UR11, R61 ;  /* 0x000000003d0b72ca */ /* 0x000fe200000e0000 */
[----:B------:R1:W-:Y:S04]  /*4910*/  UTCHMMA gdesc[UR22], gdesc[UR24], tmem[UR7], tmem[UR26], idesc[UR27], UPT ;  /* 0x00ff1a18160075ea */ /* 0x0003e8000b800007 */
[----:B------:R2:W-:Y:S01]  /*4920*/  UTCHMMA gdesc[UR4], gdesc[UR18], tmem[UR6], tmem[UR20], idesc[UR21], UPT ;  /* 0x00ff1412040075ea */ /* 0x0005e2000b800006 */
[----:B-1----:R-:W-:Y:S01]  /*4930*/  R2UR.FILL UR27, R34 ;  /* 0x00000000221b72ca */ /* 0x002fe200004e0000 */
[----:B------:R-:W-:Y:S01]  /*4940*/  UMOV UR7, 0x8218490 ;  /* 0x0821849000077882 */ /* 0x000fe20000000000 */
[----:B------:R-:W-:Y:S02]  /*4950*/  R2UR.FILL UR26, R33 ;  /* 0x00000000211a72ca */ /* 0x000fe400004e0000 */
[----:B--2---:R-:W-:Y:S01]  /*4960*/  R2UR.FILL UR19, R26 ;  /* 0x000000001a1372ca */ /* 0x004fe200004e0000 */
[----:B------:R-:W-:Y:S01]  /*4970*/  IMAD.U32 R26, R22, -0x80000000, RZ ;  /* 0x80000000161a7824 */ /* 0x000fe200078e00ff */
[C---:B------:R-:W-:Y:S01]  /*4980*/  R2UR UR5, R18.reuse ;  /* 0x00000000120572ca */ /* 0x040fe200000e0000 */
[----:B------:R-:W-:Y:S01]  /*4990*/  UMOV UR6, 0x0 ;  /* 0x0000000000067882 */ /* 0x000fe20000000000 */
[----:B------:R-:W-:Y:S02]  /*49a0*/  R2UR UR4, R18 ;  /* 0x00000000120472ca */ /* 0x000fe400000e0000 */
[----:B------:R-:W-:Y:S02]  /*49b0*/  R2UR.FILL UR25, R32 ;  /* 0x00000000201972ca */ /* 0x000fe400004e0000 */
[----:B------:R-:W-:Y:S02]  /*49c0*/  R2UR.FILL UR24, R31 ;  /* 0x000000001f1872ca */ /* 0x000fe400004e0000 */
[----:B------:R-:W-:Y:S02]  /*49d0*/  R2UR.FILL UR23, R30 ;  /* 0x000000001e1772ca */ /* 0x000fe400004e0000 */
[----:B------:R-:W-:Y:S02]  /*49e0*/  R2UR.FILL UR22, R29 ;  /* 0x000000001d1672ca */ /* 0x000fe400004e0000 */
[----:B------:R-:W-:Y:S01]  /*49f0*/  R2UR.FILL UR21, R28 ;  /* 0x000000001c1572ca */ /* 0x000fe200004e0000 */
[----:B------:R1:W-:Y:S01]  /*4a00*/  UTCHMMA gdesc[UR8], gdesc[UR14], tmem[UR5], tmem[UR6], idesc[UR7], UPT ;  /* 0x00ff060e080075ea */ /* 0x0003e2000b800005 */
[----:B------:R-:W-:Y:S02]  /*4a10*/  R2UR.FILL UR20, R27 ;  /* 0x000000001b1472ca */ /* 0x000fe400004e0000 */
[----:B------:R-:W-:Y:S01]  /*4a20*/  R2UR.FILL UR18, R25 ;  /* 0x00000000191272ca */ /* 0x000fe200004e0000 */
[----:B------:R-:W-:Y:S01]  /*4a30*/  IMAD.U32 R25, R20, -0x80000000, RZ ;  /* 0x8000000014197824 */ /* 0x000fe200078e00ff */
[----:B-1----:R-:W-:Y:S02]  /*4a40*/  UIADD3 UR9, UPT, UPT, UR16, 0xb0, URZ ;  /* 0x000000b010097890 */ /* 0x002fe4000fffe0ff */
[----:B------:R-:W-:Y:S01]  /*4a50*/  UIADD3 UR8, UPT, UPT, UR16, 0x88, URZ ;  /* 0x0000008810087890 */ /* 0x000fe2000fffe0ff */
[----:B------:R-:W-:Y:S01]  /*4a60*/  UMOV UR14, 0x0 ;  /* 0x00000000000e7882 */ /* 0x000fe20000000000 */
[----:B------:R-:W-:Y:S02]  /*4a70*/  UMOV UR15, 0x8218490 ;  /* 0x08218490000f7882 */ /* 0x000fe40000000000 */
[----:B------:R1:W-:Y:S03]  /*4a80*/  UTCHMMA gdesc[UR10], gdesc[UR12], tmem[UR4], tmem[UR14], idesc[UR15], UPT ;  /* 0x00ff0e0c0a0075ea */ /* 0x0003e6000b800004 */
[----:B------:R1:W-:Y:S02]  /*4a90*/  UTCBAR [UR9], URZ ;  /* 0x000000ff090073e9 */ /* 0x0003e400080000ff */
[----:B------:R1:W-:Y:S01]  /*4aa0*/  UTCBAR [UR8], URZ ;  /* 0x000000ff080073e9 */ /* 0x0003e200080000ff */
[----:B------:R-:W2:Y:S02]  /*4ab0*/  SYNCS.PHASECHK.TRANS64.TRYWAIT P0, [UR16+0x20], R26 ;  /* 0x0000201aff0075a7 */ /* 0x000ea40008001110 */
[----:B-12---:R-:W-:Y:S05]  /*4ac0*/  @!P0 BRA `(.L_x_41) ;  /* 0x0000005400f48947 */ /* 0x006fea0003800000 */
.L_x_116:
[----:B------:R-:W2:Y:S01]  /*4ad0*/  SYNCS.PHASECHK.TRANS64.TRYWAIT P0, [UR16+0xb8], R25 ;  /* 0x0000b819ff0075a7 */ /* 0x000ea20008001110 */
[----:B-1----:R-:W-:Y:S01]  /*4ae0*/  HFMA2 R18, -RZ, RZ, 0, 1.52587890625e-05 ;  /* 0x00000100ff127431 */ /* 0x002fe200000001ff */
[----:B--2---:R-:W-:Y:S06]  /*4af0*/  @!P0 BRA `(.L_x_42) ;  /* 0x0000005800048947 */ /* 0x004fec0003800000 */
.L_x_118:
[----:B------:R-:W-:Y:S01]  /*4b00*/  LOP3.LUT R20, R20, 0x1, RZ, 0x3c, !PT ;  /* 0x0000000114147812 */ /* 0x000fe200078e3cff */
[----:B------:R-:W-:Y:S01]  /*4b10*/  UMOV UR10, 0x0 ;  /* 0x00000000000a7882 */ /* 0x000fe20000000000 */
[----:B------:R-:W-:Y:S01]  /*4b20*/  R2UR UR8, R38 ;  /* 0x00000000260872ca */ /* 0x000fe200000e0000 */
[----:B------:R-:W-:Y:S01]  /*4b30*/  UMOV UR11, 0x8200490 ;  /* 0x08200490000b7882 */ /* 0x000fe20000000000 */
[----:B------:R-:W-:Y:S01]  /*4b40*/  R2UR UR9, R39 ;  /* 0x00000000270972ca */ /* 0x000fe200000e0000 */
[----:B-1----:R-:W-:Y:S01]  /*4b50*/  IMAD.U32 R19, R20, -0x80000000, RZ ;  /* 0x8000000014137824 */ /* 0x002fe200078e00ff */
[----:B------:R-:W-:Y:S02]  /*4b60*/  R2UR UR4, R40 ;  /* 0x00000000280472ca */ /* 0x000fe400000e0000 */
[----:B------:R-:W-:Y:S02]  /*4b70*/  R2UR UR5, R41 ;  /* 0x00000000290572ca */ /* 0x000fe400000e0000 */
[----:B------:R-:W-:Y:S01]  /*4b80*/  R2UR UR7, R18 ;  /* 0x00000000120772ca */ /* 0x000fe200000e0000 */
[----:B------:R-:W-:Y:S01]  /*4b90*/  IMAD.MOV.U32 R18, RZ, RZ, 0x100 ;  /* 0x00000100ff127424 */ /* 0x000fe200078e00ff */
[----:B------:R-:W-:Y:S04]  /*4ba0*/  LOP3.LUT R23, R23, 0x1, RZ, 0x3c, !PT ;  /* 0x0000000117177812 */ /* 0x000fe800078e3cff */
[C---:B------:R-:W-:Y:S07]  /*4bb0*/  R2UR UR6, R18.reuse ;  /* 0x00000000120672ca */ /* 0x040fee00000e0000 */
[----:B------:R1:W-:Y:S02]  /*4bc0*/  UTCHMMA gdesc[UR4], gdesc[UR8], tmem[UR7], tmem[UR10], idesc[UR11], !UPT ;  /* 0x00ff0a08040075ea */ /* 0x0003e4000f800007 */
[----:B-1----:R-:W-:Y:S01]  /*4bd0*/  UMOV UR4, 0x0 ;  /* 0x0000000000047882 */ /* 0x002fe20000000000 */
[----:B------:R-:W-:Y:S01]  /*4be0*/  UMOV UR5, 0x8200490 ;  /* 0x0820049000057882 */ /* 0x000fe20000000000 */
[C---:B------:R-:W-:Y:S02]  /*4bf0*/  R2UR UR7, R18.reuse ;  /* 0x00000000120772ca */ /* 0x040fe400000e0000 */
[----:B------:R1:W-:Y:S01]  /*4c00*/  UTCHMMA gdesc[UR64], gdesc[UR62], tmem[UR6], tmem[UR4], idesc[UR5], UPT ;  /* 0x00ff043e400075ea */ /* 0x0003e2000b800006 */
[----:B------:R-:W-:Y:S01]  /*4c10*/  UMOV UR8, 0x0 ;  /* 0x0000000000087882 */ /* 0x000fe20000000000 */
[----:B------:R-:W-:Y:S01]  /*4c20*/  UMOV UR9, 0x8200490 ;  /* 0x0820049000097882 */ /* 0x000fe20000000000 */
[C---:B-1----:R-:W-:Y:S02]  /*4c30*/  R2UR UR5, R18.reuse ;  /* 0x00000000120572ca */ /* 0x042fe400000e0000 */
[----:B------:R-:W-:Y:S11]  /*4c40*/  R2UR UR4, R18 ;  /* 0x00000000120472ca */ /* 0x000ff600000e0000 */
[----:B------:R-:W-:Y:S02]  /*4c50*/  UTCHMMA gdesc[UR60], gdesc[UR58], tmem[UR5], tmem[UR8], idesc[UR9], UPT ;  /* 0x00ff083a3c0075ea */ /* 0x000fe4000b800005 */
[----:B------:R-:W-:Y:S01]  /*4c60*/  UTCHMMA gdesc[UR56], gdesc[UR54], tmem[UR4], tmem[UR10], idesc[UR11], UPT ;  /* 0x00ff0a36380075ea */ /* 0x000fe2000b800004 */
[----:B------:R-:W-:Y:S01]  /*4c70*/  UTCHMMA gdesc[UR52], gdesc[UR50], tmem[UR7], tmem[UR8], idesc[UR9], UPT ;  /* 0x00ff0832340075ea */ /* 0x000fe2000b800007 */
[----:B------:R-:W-:Y:S01]  /*4c80*/  UTCHMMA gdesc[UR48], gdesc[UR46], tmem[UR6], tmem[UR10], idesc[UR11], UPT ;  /* 0x00ff0a2e300075ea */ /* 0x000fe2000b800006 */
[----:B------:R1:W-:Y:S01]  /*4c90*/  UTCHMMA gdesc[UR44], gdesc[UR42], tmem[UR5], tmem[UR8], idesc[UR9], UPT ;  /* 0x00ff082a2c0075ea */ /* 0x0003e2000b800005 */
[----:B------:R2:W-:Y:S01]  /*4ca0*/  UTCHMMA gdesc[UR40], gdesc[UR34], tmem[UR4], tmem[UR10], idesc[UR11], UPT ;  /* 0x00ff0a22280075ea */ /* 0x0005e2000b800004 */
[----:B-1----:R-:W-:Y:S09]  /*4cb0*/  UIADD3 UR8, UPT, UPT, UR16, 0x70, URZ ;  /* 0x0000007010087890 */ /* 0x002ff2000fffe0ff */
[----:B------:R2:W-:Y:S01]  /*4cc0*/  UTCBAR [UR8], URZ ;  /* 0x000000ff080073e9 */ /* 0x0005e200080000ff */
[----:B------:R-:W1:Y:S02]  /*4cd0*/  SYNCS.PHASECHK.TRANS64.TRYWAIT P0, [UR16+0x68], R19 ;  /* 0x00006813ff0075a7 */ /* 0x000e640008001110 */
[----:B-12---:R-:W-:Y:S05]  /*4ce0*/  @!P0 BRA `(.L_x_43) ;  /* 0x0000005400a88947 */ /* 0x006fea0003800000 */
.L_x_120:
[----:B------:R-:W-:Y:S01]  /*4cf0*/  R2UR UR8, R36 ;  /* 0x00000000240872ca */ /* 0x000fe200000e0000 */
[----:B------:R-:W-:Y:S01]  /*4d00*/  UMOV UR12, 0x0 ;  /* 0x00000000000c7882 */ /* 0x000fe20000000000 */
        /* <DEDUP_REMOVED lines=10> */
[----:B------:R-:W-:Y:S01]  /*4db0*/  LOP3.LUT R22, R22, 0x1, RZ, 0x3c, !PT ;  /* 0x0000000116167812 */ /* 0x000fe200078e3cff */
[----:B------:R-:W-:Y:S01]  /*4dc0*/  UIADD3 UR19, UPT, UPT, UR19, 0x1, URZ ;  /* 0x0000000113137890 */ /* 0x000fe2000fffe0ff */
[----:B------:R-:W-:Y:S05]  /*4dd0*/  UMOV UR17, UR18 ;  /* 0x0000001200117c82 */ /* 0x000fea0008000000 */
[----:B------:R2:W-:Y:S04]  /*4de0*/  UTCHMMA tmem[UR7], gdesc[UR8], tmem[UR11], tmem[UR12], idesc[UR13], UPT ;  /* 0x00ff0c08070079ea */ /* 0x0005e8000b80000b */
[----:B------:R3:W-:Y:S01]  /*4df0*/  UTCHMMA tmem[UR6], gdesc[UR32], tmem[UR10], tmem[UR4], idesc[UR5], UPT ;  /* 0x00ff0420060079ea */ /* 0x0007e2000b80000a */
[----:B--2---:R-:W-:Y:S01]  /*4e00*/  R2UR UR9, R12 ;  /* 0x000000000c0972ca */ /* 0x004fe200000e0000 */
[----:B------:R-:W-:Y:S01]  /*4e10*/  UMOV UR11, 0x8210490 ;  /* 0x08210490000b7882 */ /* 0x000fe20000000000 */
[----:B------:R-:W-:Y:S02]  /*4e20*/  R2UR UR8, R10 ;  /* 0x000000000a0872ca */ /* 0x000fe400000e0000 */
[----:B---3--:R-:W-:Y:S01]  /*4e30*/  R2UR UR5, R13 ;  /* 0x000000000d0572ca */ /* 0x008fe200000e0000 */
[----:B------:R-:W-:Y:S01]  /*4e40*/  UMOV UR10, 0x0 ;  /* 0x00000000000a7882 */ /* 0x000fe20000000000 */
[----:B------:R-:W-:Y:S02]  /*4e50*/  R2UR UR4, R11 ;  /* 0x000000000b0472ca */ /* 0x000fe400000e0000 */
[----:B------:R-:W-:Y:S02]  /*4e60*/  R2UR UR7, R9 ;  /* 0x00000000090772ca */ /* 0x000fe400000e0000 */
[----:B------:R-:W-:Y:S07]  /*4e70*/  R2UR UR6, R7 ;  /* 0x00000000070672ca */ /* 0x000fee00000e0000 */
[----:B------:R2:W-:Y:S02]  /*4e80*/  UTCHMMA tmem[UR5], gdesc[UR30], tmem[UR9], tmem[UR14], idesc[UR15], UPT ;  /* 0x00ff0e1e050079ea */ /* 0x0005e4000b800009 */
[----:B------:R3:W-:Y:S01]  /*4e90*/  UTCHMMA tmem[UR4], gdesc[UR28], tmem[UR8], tmem[UR12], idesc[UR13], UPT ;  /* 0x00ff0c1c040079ea */ /* 0x0007e2000b800008 */
[----:B--2---:R-:W-:Y:S01]  /*4ea0*/  R2UR UR5, R5 ;  /* 0x00000000050572ca */ /* 0x004fe200000e0000 */
[----:B------:R-:W-:Y:S01]  /*4eb0*/  UMOV UR9, 0x8210490 ;  /* 0x0821049000097882 */ /* 0x000fe20000000000 */
[----:B---3--:R-:W-:Y:S01]  /*4ec0*/  UIADD3 UR13, UPT, UPT, UR16, 0x28, URZ ;  /* 0x00000028100d7890 */ /* 0x008fe2000fffe0ff */
[----:B------:R-:W-:Y:S01]  /*4ed0*/  R2UR UR12, R8 ;  /* 0x00000000080c72ca */ /* 0x000fe200000e0000 */
[----:B------:R-:W-:Y:S01]  /*4ee0*/  UMOV UR8, 0x0 ;  /* 0x0000000000087882 */ /* 0x000fe20000000000 */
[----:B------:R-:W-:Y:S11]  /*4ef0*/  R2UR UR4, R3 ;  /* 0x00000000030472ca */ /* 0x000ff600000e0000 */
[----:B------:R2:W-:Y:S02]  /*4f00*/  UTCHMMA tmem[UR7], gdesc[UR26], tmem[UR12], tmem[UR10], idesc[UR11], UPT ;  /* 0x00ff0a1a070079ea */ /* 0x0005e4000b80000c */
[----:B--2---:R-:W-:Y:S02]  /*4f10*/  R2UR UR11, R6 ;  /* 0x00000000060b72ca */ /* 0x004fe400000e0000 */
[----:B------:R-:W-:Y:S11]  /*4f20*/  R2UR UR10, R4 ;  /* 0x00000000040a72ca */ /* 0x000ff600000e0000 */
[----:B------:R-:W-:Y:S02]  /*4f30*/  UTCHMMA tmem[UR6], gdesc[UR24], tmem[UR11], tmem[UR14], idesc[UR15], UPT ;  /* 0x00ff0e18060079ea */ /* 0x000fe4000b80000b */
[----:B------:R2:W-:Y:S02]  /*4f40*/  UTCHMMA tmem[UR5], gdesc[UR22], tmem[UR10], tmem[UR8], idesc[UR9], UPT ;  /* 0x00ff0816050079ea */ /* 0x0005e4000b80000a */
[----:B--2---:R-:W-:Y:S01]  /*4f50*/  UIADD3 UR8, UPT, UPT, UR18, 0x1, URZ ;  /* 0x0000000112087890 */ /* 0x004fe2000fffe0ff */
[----:B------:R-:W-:Y:S03]  /*4f60*/  R2UR UR9, R2 ;  /* 0x00000000020972ca */ /* 0x000fe600000e0000 */
[----:B------:R-:W-:Y:S04]  /*4f70*/  UISETP.NE.AND UP0, UPT, UR8, 0x2, UPT ;  /* 0x000000020800788c */ /* 0x000fe8000bf05270 */
[----:B------:R-:W-:Y:S02]  /*4f80*/  USEL UR7, URZ, 0x1, UP0 ;  /* 0x00000001ff077887 */ /* 0x000fe40008000000 */
[----:B------:R-:W-:Y:S02]  /*4f90*/  USEL UR8, UR8, URZ, UP0 ;  /* 0x000000ff08087287 */ /* 0x000fe40008000000 */
[----:B------:R-:W-:Y:S02]  /*4fa0*/  UISETP.NE.AND UP0, UPT, UR19, URZ, UPT ;  /* 0x000000ff1300728c */ /* 0x000fe4000bf05270 */
[----:B------:R2:W-:Y:S01]  /*4fb0*/  UTCHMMA tmem[UR4], gdesc[UR20], tmem[UR9], tmem[UR14], idesc[UR15], UPT ;  /* 0x00ff0e14040079ea */ /* 0x0005e2000b800009 */
[----:B------:R-:W-:Y:S01]  /*4fc0*/  LOP3.LUT R21, R21, UR7, RZ, 0x3c, !PT ;  /* 0x0000000715157c12 */ /* 0x000fe2000f8e3cff */
[----:B------:R3:W-:Y:S01]  /*4fd0*/  UTCBAR [UR13], URZ ;  /* 0x000000ff0d0073e9 */ /* 0x0007e200080000ff */
[----:B--2---:R-:W-:Y:S04]  /*4fe0*/  UMOV UR14, 0x1 ;  /* 0x00000001000e7882 */ /* 0x004fe80000000000 */
[----:B------:R-:W-:Y:S05]  /*4ff0*/  BRA.U UP0, `(.L_x_44) ;  /* 0xffffffed00707547 */ /* 0x000fea000b83ffff */
.L_x_38:
[----:B----4-:R-:W-:Y:S01]  /*5000*/  UIADD3 UR4, UPT, UPT, UR16, 0x60, URZ ;  /* 0x0000006010047890 */ /* 0x010fe2000fffe0ff */
[----:B------:R-:W-:Y:S01]  /*5010*/  HFMA2 R3, -RZ, RZ, -0.0 , 0 ;  /* 0x80000000ff037431 */ /* 0x000fe200000001ff */
[----:B------:R-:W-:-:S07]  /*5020*/  UIADD3 UR5, UPT, UPT, UR16, 0x90, URZ ;  /* 0x0000009010057890 */ /* 0x000fce000fffe0ff */
[----:B------:R2:W-:Y:S01]  /*5030*/  UTCBAR [UR4], URZ ;  /* 0x000000ff040073e9 */ /* 0x0005e200080000ff */
[----:B------:R-:W4:Y:S02]  /*5040*/  SYNCS.PHASECHK.TRANS64.TRYWAIT P0, [UR16+0xa0], R3 ;  /* 0x0000a003ff0075a7 */ /* 0x000f240008001110 */
[----:B--2-4-:R-:W-:Y:S05]  /*5050*/  @!P0 BRA `(.L_x_45) ;  /* 0x0000005000ec8947 */ /* 0x014fea0003800000 */
.L_x_122:
[----:B------:R4:W-:Y:S01]  /*5060*/  UTCBAR [UR5], URZ ;  /* 0x000000ff050073e9 */ /* 0x0009e200080000ff */
[----:B------:R-:W5:Y:S01]  /*5070*/  SYNCS.PHASECHK.TRANS64.TRYWAIT P0, [UR16+0xa8], R3 ;  /* 0x0000a803ff0075a7 */ /* 0x000f620008001110 */
[----:B-1----:R-:W-:Y:S01]  /*5080*/  SHF.L.U32 R6, R23, 0x1f, RZ ;  /* 0x0000001f17067819 */ /* 0x002fe200000006ff */
[----:B----45:R-:W-:Y:S06]  /*5090*/  @!P0 BRA `(.L_x_46) ;  /* 0x0000005000fc8947 */ /* 0x030fec0003800000 */
.L_x_124:
[----:B------:R-:W4:Y:S01]  /*50a0*/  SYNCS.PHASECHK.TRANS64.TRYWAIT P0, [UR16+0x80], R6 ;  /* 0x00008006ff0075a7 */ /* 0x000f220008001110 */
[----:B------:R-:W-:Y:S01]  /*50b0*/  IMAD.MOV.U32 R3, RZ, RZ, 0x180 ;  /* 0x00000180ff037424 */ /* 0x000fe200078e00ff */
[----:B------:R-:W-:Y:S01]  /*50c0*/  ULEA UR4, UR18, UR16, 0xf ;  /* 0x0000001012047291 */ /* 0x000fe2000f8e78ff */
[----:B-12---:R-:W-:Y:S01]  /*50d0*/  IMAD.MOV.U32 R2, RZ, RZ, 0x180 ;  /* 0x00000180ff027424 */ /* 0x006fe200078e00ff */
[----:B------:R-:W-:Y:S01]  /*50e0*/  UISETP.NE.U32.AND UP0, UPT, UR14, URZ, UPT ;  /* 0x000000ff0e00728c */ /* 0x000fe2000bf05070 */
[----:B------:R-:W-:Y:S01]  /*50f0*/  IMAD.MOV.U32 R4, RZ, RZ, 0x100 ;  /* 0x00000100ff047424 */ /* 0x000fe200078e00ff */
[----:B------:R-:W-:Y:S01]  /*5100*/  R2UR UR11, R3 ;  /* 0x00000000030b72ca */ /* 0x000fe200000e0000 */
[----:B------:R-:W-:Y:S01]  /*5110*/  IMAD.MOV.U32 R3, RZ, RZ, 0x108 ;  /* 0x00000108ff037424 */ /* 0x000fe200078e00ff */
[C---:B------:R-:W-:Y:S01]  /*5120*/  R2UR UR15, R2.reuse ;  /* 0x00000000020f72ca */ /* 0x040fe200000e0000 */
[----:B------:R-:W-:Y:S01]  /*5130*/  UIADD3 UR4, UPT, UPT, UR4, 0x400, URZ ;  /* 0x0000040004047890 */ /* 0x000fe2000fffe0ff */
[----:B------:R-:W-:Y:S01]  /*5140*/  R2UR UR21, R2 ;  /* 0x00000000021572ca */ /* 0x000fe200000e0000 */
[----:B------:R-:W-:Y:S01]  /*5150*/  IMAD.MOV.U32 R2, RZ, RZ, 0x118 ;  /* 0x00000118ff027424 */ /* 0x000fe200078e00ff */
[----:B---3--:R-:W-:Y:S01]  /*5160*/  R2UR UR13, R3 ;  /* 0x00000000030d72ca */ /* 0x008fe200000e0000 */
[----:B------:R-:W-:Y:S01]  /*5170*/  IMAD.MOV.U32 R3, RZ, RZ, 0x180 ;  /* 0x00000180ff037424 */ /* 0x000fe200078e00ff */
[----:B------:R-:W-:Y:S01]  /*5180*/  R2UR UR10, R4 ;  /* 0x00000000040a72ca */ /* 0x000fe200000e0000 */
[----:B------:R-:W-:Y:S01]  /*5190*/  IMAD.MOV.U32 R4, RZ, RZ, 0x110 ;  /* 0x00000110ff047424 */ /* 0x000fe200078e00ff */
[----:B------:R-:W-:Y:S01]  /*51a0*/  R2UR UR48, R2 ;  /* 0x00000000023072ca */ /* 0x000fe200000e0000 */
[----:B------:R-:W-:Y:S01]  /*51b0*/  IMAD.MOV.U32 R2, RZ, RZ, 0x180 ;  /* 0x00000180ff027424 */ /* 0x000fe200078e00ff */
[C---:B------:R-:W-:Y:S01]  /*51c0*/  R2UR UR50, R3.reuse ;  /* 0x00000000033272ca */ /* 0x040fe200000e0000 */
[----:B------:R-:W-:Y:S01]  /*51d0*/  USHF.R.U32.HI UR4, URZ, 0x4, UR4 ;  /* 0x00000004ff047899 */ /* 0x000fe20008011604 */
[----:B------:R-:W-:Y:S01]  /*51e0*/  R2UR UR53, R3 ;  /* 0x00000000033572ca */ /* 0x000fe200000e0000 */
[----:B------:R-:W-:Y:S01]  /*51f0*/  IMAD.MOV.U32 R3, RZ, RZ, 0x128 ;  /* 0x00000128ff037424 */ /* 0x000fe200078e00ff */
[----:B------:R-:W-:Y:S01]  /*5200*/  R2UR UR17, R4 ;  /* 0x00000000041172ca */ /* 0x000fe200000e0000 */
[----:B------:R-:W-:Y:S01]  /*5210*/  IMAD.MOV.U32 R4, RZ, RZ, 0x120 ;  /* 0x00000120ff047424 */ /* 0x000fe200078e00ff */
[C---:B------:R-:W-:Y:S01]  /*5220*/  R2UR UR59, R2.reuse ;  /* 0x00000000023b72ca */ /* 0x040fe200000e0000 */
[----:B------:R-:W-:Y:S01]  /*5230*/  ULOP3.LUT UR4, UR4, 0x3fc0, URZ, 0xc0, !UPT ;  /* 0x00003fc004047892 */ /* 0x000fe2000f8ec0ff */
[----:B------:R-:W-:Y:S01]  /*5240*/  R2UR UR58, R3 ;  /* 0x00000000033a72ca */ /* 0x000fe200000e0000 */
[----:B------:R-:W-:Y:S01]  /*5250*/  IMAD.MOV.U32 R3, RZ, RZ, 0x130 ;  /* 0x00000130ff037424 */ /* 0x000fe200078e00ff */
[C---:B------:R-:W-:Y:S01]  /*5260*/  R2UR UR66, R2.reuse ;  /* 0x00000000024272ca */ /* 0x040fe200000e0000 */
[----:B------:R-:W-:Y:S01]  /*5270*/  UMOV UR44, 0x0 ;  /* 0x00000000002c7882 */ /* 0x000fe20000000000 */
[----:B------:R-:W-:Y:S01]  /*5280*/  R2UR UR64, R2 ;  /* 0x00000000024072ca */ /* 0x000fe200000e0000 */
[----:B------:R-:W-:Y:S01]  /*5290*/  IMAD.MOV.U32 R2, RZ, RZ, 0x100 ;  /* 0x00000100ff027424 */ /* 0x000fe200078e00ff */
[----:B------:R-:W-:Y:S01]  /*52a0*/  R2UR UR65, R3 ;  /* 0x00000000034172ca */ /* 0x000fe200000e0000 */
[----:B------:R-:W-:Y:S01]  /*52b0*/  IMAD.MOV.U32 R3, RZ, RZ, 0x138 ;  /* 0x00000138ff037424 */ /* 0x000fe200078e00ff */
[----:B------:R-:W-:Y:S01]  /*52c0*/  R2UR UR52, R4 ;  /* 0x00000000043472ca */ /* 0x000fe200000e0000 */
[----:B------:R-:W-:Y:S01]  /*52d0*/  UMOV UR45, 0x8210490 ;  /* 0x08210490002d7882 */ /* 0x000fe20000000000 */
[----:B------:R-:W-:Y:S01]  /*52e0*/  UMOV UR68, 0x0 ;  /* 0x0000000000447882 */ /* 0x000fe20000000000 */
[----:B------:R-:W-:Y:S01]  /*52f0*/  UMOV UR69, 0x8210490 ;  /* 0x0821049000457882 */ /* 0x000fe20000000000 */
[----:B------:R-:W-:Y:S01]  /*5300*/  R2UR UR63, R3 ;  /* 0x00000000033f72ca */ /* 0x000fe200000e0000 */
[----:B------:R-:W-:Y:S01]  /*5310*/  IMAD.MOV.U32 R3, RZ, RZ, 0x100 ;  /* 0x00000100ff037424 */ /* 0x000fe200078e00ff */
[----:B------:R-:W-:Y:S01]  /*5320*/  UMOV UR70, 0x0 ;  /* 0x0000000000467882 */ /* 0x000fe20000000000 */
[----:B------:R-:W-:Y:S01]  /*5330*/  UMOV UR71, 0x8210490 ;  /* 0x0821049000477882 */ /* 0x000fe20000000000 */
[----:B------:R-:W-:Y:S01]  /*5340*/  UMOV UR72, 0x0 ;  /* 0x0000000000487882 */ /* 0x000fe20000000000 */
[----:B------:R-:W-:Y:S01]  /*5350*/  UMOV UR73, 0x8210490 ;  /* 0x0821049000497882 */ /* 0x000fe20000000000 */
[----:B------:R-:W-:Y:S01]  /*5360*/  UMOV UR74, 0x0 ;  /* 0x00000000004a7882 */ /* 0x000fe20000000000 */
[----:B------:R-:W-:Y:S01]  /*5370*/  UMOV UR75, 0x8210490 ;  /* 0x08210490004b7882 */ /* 0x000fe20000000000 */
[----:B------:R-:W-:Y:S01]  /*5380*/  UIADD3 UR49, UPT, UPT, UR16, 0x98, URZ ;  /* 0x0000009810317890 */ /* 0x000fe2000fffe0ff */
[C---:B------:R-:W-:Y:S01]  /*5390*/  R2UR UR62, R2.reuse ;  /* 0x00000000023e72ca */ /* 0x040fe200000e0000 */
[----:B------:R-:W-:Y:S01]  /*53a0*/  UIADD3 UR42, UPT, UPT, UR36, 0x80, URZ ;  /* 0x00000080242a7890 */ /* 0x000fe2000fffe0ff */
        /* <DEDUP_REMOVED lines=12> */
[----:B------:R-:W-:Y:S02]  /*5470*/  UIADD3 UR47, UPT, UPT, UR38, 0x300, URZ ;  /* 0x00000300262f7890 */ /* 0x000fe4000fffe0ff */
[----:B------:R-:W-:Y:S01]  /*5480*/  ULOP3.LUT UR12, UR4, 0x4000000, URZ, 0xfc, !UPT ;  /* 0x04000000040c7892 */ /* 0x000fe2000f8efcff */
[----:B----4-:R-:W-:Y:S11]  /*5490*/  @!P0 BRA `(.L_x_47) ;  /* 0x00000050001c8947 */ /* 0x010ff60003800000 */
.L_x_126:
[----:B------:R-:W-:Y:S01]  /*54a0*/  UMOV UR8, UR12 ;  /* 0x0000000c00087c82 */ /* 0x000fe20008000000 */
[----:B------:R-:W-:Y:S01]  /*54b0*/  UMOV UR9, 0x40004040 ;  /* 0x4000404000097882 */ /* 0x000fe20000000000 */
[----:B------:R-:W-:Y:S01]  /*54c0*/  UIADD3 UR6, UPT, UPT, UR12, 0x80, URZ ;  /* 0x000000800c067890 */ /* 0x000fe2000fffe0ff */
[----:B------:R2:W-:Y:S01]  /*54d0*/  UTCHMMA tmem[UR10], gdesc[UR8], tmem[UR11], tmem[UR44], idesc[UR45], UP0 ;  /* 0x00ff2c080a0079ea */ /* 0x0005e2000800000b */
[----:B------:R-:W-:Y:S01]  /*54e0*/  UIADD3 UR4, UPT, UPT, UR12, 0x100, URZ ;  /* 0x000001000c047890 */ /* 0x000fe2000fffe0ff */
[----:B-1----:R-:W-:Y:S01]  /*54f0*/  IMAD.MOV.U32 R3, RZ, RZ, 0x100 ;  /* 0x00000100ff037424 */ /* 0x002fe200078e00ff */
[----:B------:R-:W-:Y:S01]  /*5500*/  UMOV UR7, 0x40004040 ;  /* 0x4000404000077882 */ /* 0x000fe20000000000 */
[----:B------:R-:W-:Y:S01]  /*5510*/  UMOV UR5, 0x40004040 ;  /* 0x4000404000057882 */ /* 0x000fe20000000000 */
[----:B------:R-:W-:Y:S01]  /*5520*/  IMAD.MOV.U32 R2, RZ, RZ, 0x100 ;  /* 0x00000100ff027424 */ /* 0x000fe200078e00ff */
[----:B------:R-:W1:Y:S01]  /*5530*/  S2UR UR67, SR_CgaCtaId ;  /* 0x00000000004379c3 */ /* 0x000e620000008800 */
[C---:B------:R-:W-:Y:S01]  /*5540*/  R2UR UR57, R3.reuse ;  /* 0x00000000033972ca */ /* 0x040fe200000e0000 */
[----:B------:R3:W-:Y:S01]  /*5550*/  UTCHMMA tmem[UR13], gdesc[UR6], tmem[UR15], tmem[UR68], idesc[UR69], UPT ;  /* 0x00ff44060d0079ea */ /* 0x0007e2000b80000f */
[----:B------:R-:W-:Y:S01]  /*5560*/  R2UR UR55, R3 ;  /* 0x00000000033772ca */ /* 0x000fe200000e0000 */
[----:B------:R4:W-:Y:S01]  /*5570*/  UTCHMMA tmem[UR17], gdesc[UR4], tmem[UR21], tmem[UR70], idesc[UR71], UPT ;  /* 0x00ff4604110079ea */ /* 0x0009e2000b800015 */
[C---:B------:R-:W-:Y:S01]  /*5580*/  R2UR UR56, R2.reuse ;  /* 0x00000000023872ca */ /* 0x040fe200000e0000 */
[----:B------:R-:W-:Y:S01]  /*5590*/  UIADD3 UR22, UPT, UPT, UR38, 0x380, URZ ;  /* 0x0000038026167890 */ /* 0x000fe2000fffe0ff */
[C---:B------:R-:W-:Y:S01]  /*55a0*/  R2UR UR54, R2.reuse ;  /* 0x00000000023672ca */ /* 0x040fe200000e0000 */
[----:B------:R-:W-:Y:S01]  /*55b0*/  UIADD3 UR20, UPT, UPT, UR36, 0x380, URZ ;  /* 0x0000038024147890 */ /* 0x000fe2000fffe0ff */
[----:B------:R-:W-:Y:S01]  /*55c0*/  R2UR UR51, R2 ;  /* 0x00000000023372ca */ /* 0x000fe200000e0000 */
[----:B------:R-:W-:Y:S01]  /*55d0*/  UIADD3 UR46, UPT, UPT, UR16, 0xb0, URZ ;  /* 0x000000b0102e7890 */ /* 0x000fe2000fffe0ff */
[----:B------:R-:W-:Y:S01]  /*55e0*/  IMAD.MOV.U32 R2, RZ, RZ, 0x1 ;  /* 0x00000001ff027424 */ /* 0x000fe200078e00ff */
[----:B------:R-:W-:Y:S01]  /*55f0*/  UMOV UR43, 0x40004040 ;  /* 0x40004040002b7882 */ /* 0x000fe20000000000 */
[----:B------:R-:W-:Y:S01]  /*5600*/  UMOV UR41, 0x40004040 ;  /* 0x4000404000297882 */ /* 0x000fe20000000000 */
[----:B------:R-:W-:Y:S01]  /*5610*/  UMOV UR35, 0x40004040 ;  /* 0x4000404000237882 */ /* 0x000fe20000000000 */
[----:B------:R-:W-:Y:S01]  /*5620*/  UMOV UR33, 0x40004040 ;  /* 0x4000404000217882 */ /* 0x000fe20000000000 */
[----:B------:R-:W-:Y:S01]  /*5630*/  UMOV UR31, 0x40004040 ;  /* 0x40004040001f7882 */ /* 0x000fe20000000000 */
[----:B------:R-:W-:Y:S01]  /*5640*/  UMOV UR29, 0x40004040 ;  /* 0x40004040001d7882 */ /* 0x000fe20000000000 */
[----:B------:R-:W-:Y:S01]  /*5650*/  UMOV UR27, 0x40004040 ;  /* 0x40004040001b7882 */ /* 0x000fe20000000000 */
[----:B--2---:R-:W-:Y:S01]  /*5660*/  UIADD3 UR8, UPT, UPT, UR12, 0x180, URZ ;  /* 0x000001800c087890 */ /* 0x004fe2000fffe0ff */
[----:B------:R-:W-:Y:S01]  /*5670*/  LOP3.LUT R5, R24, 0xffff, RZ, 0xc0, !PT ;  /* 0x0000ffff18057812 */ /* 0x000fe200078ec0ff */
[----:B------:R-:W-:Y:S01]  /*5680*/  UIADD3 UR10, UPT, UPT, UR12, 0x280, URZ ;  /* 0x000002800c0a7890 */ /* 0x000fe2000fffe0ff */
[----:B------:R-:W-:Y:S01]  /*5690*/  IMAD.MOV.U32 R4, RZ, RZ, 0xffff ;  /* 0x0000ffffff047424 */ /* 0x000fe200078e00ff */
[----:B------:R-:W-:Y:S01]  /*56a0*/  UMOV UR11, 0x40004040 ;  /* 0x40004040000b7882 */ /* 0x000fe20000000000 */
[----:B------:R-:W-:Y:S01]  /*56b0*/  ULEA UR45, UR18, UR16, 0x3 ;  /* 0x00000010122d7291 */ /* 0x000fe2000f8e18ff */
[----:B------:R-:W-:Y:S01]  /*56c0*/  SHF.R.U32.HI R5, RZ, 0x5, R5 ;  /* 0x00000005ff057819 */ /* 0x000fe20000011605 */
[----:B------:R-:W-:Y:S01]  /*56d0*/  UIADD3 UR44, UPT, UPT, UR16, 0x88, URZ ;  /* 0x00000088102c7890 */ /* 0x000fe2000fffe0ff */
[----:B------:R-:W-:Y:S01]  /*56e0*/  IMAD.MOV.U32 R3, RZ, RZ, 0x1 ;  /* 0x00000001ff037424 */ /* 0x000fe200078e00ff */
[----:B---3--:R-:W-:Y:S01]  /*56f0*/  UIADD3 UR6, UPT, UPT, UR12, 0x200, URZ ;  /* 0x000002000c067890 */ /* 0x008fe2000fffe0ff */
[----:B------:R2:W-:Y:S01]  /*5700*/  UTCHMMA tmem[UR48], gdesc[UR8], tmem[UR50], tmem[UR72], idesc[UR73], UPT ;  /* 0x00ff4808300079ea */ /* 0x0005e2000b800032 */
[----:B----4-:R-:W-:Y:S01]  /*5710*/  UIADD3 UR4, UPT, UPT, UR12, 0x380, URZ ;  /* 0x000003800c047890 */ /* 0x010fe2000fffe0ff */
[----:B------:R-:W-:Y:S01]  /*5720*/  VIADD R6, R5, 0x10 ;  /* 0x0000001005067836 */ /* 0x000fe20000000000 */
[----:B------:R-:W-:Y:S01]  /*5730*/  UMOV UR68, 0x0 ;  /* 0x0000000000447882 */ /* 0x000fe20000000000 */
[----:B------:R-:W-:Y:S01]  /*5740*/  UMOV UR69, 0x8210490 ;  /* 0x0821049000457882 */ /* 0x000fe20000000000 */
[----:B------:R-:W-:Y:S01]  /*5750*/  UMOV UR70, 0x0 ;  /* 0x0000000000467882 */ /* 0x000fe20000000000 */
[----:B------:R-:W-:Y:S01]  /*5760*/  UMOV UR71, 0x8210490 ;  /* 0x0821049000477882 */ /* 0x000fe20000000000 */
[----:B------:R-:W-:Y:S01]  /*5770*/  UMOV UR25, 0x40004040 ;  /* 0x4000404000197882 */ /* 0x000fe20000000000 */
[----:B------:R3:W-:Y:S01]  /*5780*/  UTCHMMA tmem[UR52], gdesc[UR6], tmem[UR53], tmem[UR74], idesc[UR75], UPT ;  /* 0x00ff4a06340079ea */ /* 0x0007e2000b800035 */
[----:B------:R-:W-:Y:S01]  /*5790*/  UTCHMMA tmem[UR58], gdesc[UR10], tmem[UR59], tmem[UR68], idesc[UR69], UPT ;  /* 0x00ff440a3a0079ea */ /* 0x000fe2000b80003b */
[----:B------:R-:W-:Y:S01]  /*57a0*/  UMOV UR18, UR19 ;  /* 0x0000001300127c82 */ /* 0x000fe20008000000 */
[----:B------:R-:W-:Y:S01]  /*57b0*/  UMOV UR19, 0x40004040 ;  /* 0x4000404000137882 */ /* 0x000fe20000000000 */
[----:B------:R-:W-:Y:S01]  /*57c0*/  UMOV UR16, UR14 ;  /* 0x0000000e00107c82 */ /* 0x000fe20008000000 */
[----:B------:R-:W-:Y:S01]  /*57d0*/  UMOV UR17, 0x40004040 ;  /* 0x4000404000117882 */ /* 0x000fe20000000000 */
[----:B------:R-:W-:Y:S01]  /*57e0*/  UMOV UR14, UR23 ;  /* 0x00000017000e7c82 */ /* 0x000fe20008000000 */
[----:B------:R-:W-:Y:S01]  /*57f0*/  UMOV UR15, 0x40004040 ;  /* 0x40004040000f7882 */ /* 0x000fe20000000000 */
[----:B------:R-:W-:Y:S01]  /*5800*/  UMOV UR13, 0x40004040 ;  /* 0x40004040000d7882 */ /* 0x000fe20000000000 */
[----:B------:R-:W-:-:S02]  /*5810*/  ELECT P0, URZ, PT ;  /* 0x0000000000ff782f */ /* 0x000fc40003800000 */
[----:B------:R-:W-:Y:S01]  /*5820*/  SHF.L.U32 R5, R4, R5, RZ ;  /* 0x0000000504057219 */ /* 0x000fe200000006ff */
[----:B------:R-:W-:Y:S01]  /*5830*/  UMOV UR76, 0x0 ;  /* 0x00000000004c7882 */ /* 0x000fe20000000000 */
[----:B------:R-:W-:Y:S01]  /*5840*/  UMOV UR77, 0x8218490 ;  /* 0x08218490004d7882 */ /* 0x000fe20000000000 */
[----:B------:R-:W-:Y:S01]  /*5850*/  UMOV UR21, 0x40004040 ;  /* 0x4000404000157882 */ /* 0x000fe20000000000 */
[----:B------:R-:W-:Y:S01]  /*5860*/  UMOV UR23, 0x40004040 ;  /* 0x4000404000177882 */ /* 0x000fe20000000000 */
[----:B------:R-:W-:Y:S01]  /*5870*/  SHF.L.U32 R6, R3, R6, RZ ;  /* 0x0000000603067219 */ /* 0x000fe200000006ff */
[----:B------:R-:W-:Y:S01]  /*5880*/  UVIRTCOUNT.DEALLOC.SMPOOL 0x80 ;  /* 0x000000800000784c */ /* 0x000fe20000000000 */
[----:B--2---:R-:W-:Y:S01]  /*5890*/  UIADD3 UR8, UPT, UPT, UR12, 0x300, URZ ;  /* 0x000003000c087890 */ /* 0x004fe2000fffe0ff */
[----:B------:R-:W-:Y:S01]  /*58a0*/  UMOV UR72, 0x0 ;  /* 0x0000000000487882 */ /* 0x000fe20000000000 */
[----:B------:R-:W-:Y:S01]  /*58b0*/  UMOV UR73, 0x8218490 ;  /* 0x0821849000497882 */ /* 0x000fe20000000000 */
[----:B------:R-:W-:Y:S01]  /*58c0*/  UMOV UR12, UR47 ;  /* 0x0000002f000c7c82 */ /* 0x000fe20008000000 */
[----:B------:R-:W-:-:S02]  /*58d0*/  @P0 PRMT R7, R2, 0x7610, R7 ;  /* 0x0000761002070816 */ /* 0x000fc40000000007 */
[----:B------:R-:W-:Y:S01]  /*58e0*/  LOP3.LUT R5, R6, R5, RZ, 0xfc, !PT ;  /* 0x0000000506057212 */ /* 0x000fe200078efcff */
[----:B---3--:R-:W-:Y:S02]  /*58f0*/  UIADD3 UR7, UPT, UPT, UR45, 0x10, URZ ;  /* 0x000000102d077890 */ /* 0x008fe4000fffe0ff */
[----:B------:R2:W-:Y:S01]  /*5900*/  UTCHMMA tmem[UR65], gdesc[UR8], tmem[UR66], tmem[UR70], idesc[UR71], UPT ;  /* 0x00ff4608410079ea */ /* 0x0005e2000b800042 */
[----:B------:R3:W-:Y:S01]  /*5910*/  UTCHMMA tmem[UR63], gdesc[UR4], tmem[UR64], tmem[UR68], idesc[UR69], UPT ;  /* 0x00ff44043f0079ea */ /* 0x0007e2000b800040 */
[----:B------:R4:W-:Y:S01]  /*5920*/  UTCBAR [UR49], URZ ;  /* 0x000000ff310073e9 */ /* 0x0009e200080000ff */
[----:B------:R4:W-:Y:S01]  /*5930*/  UTCHMMA gdesc[UR38], gdesc[UR36], tmem[UR62], tmem[UR72], idesc[UR73], !UPT ;  /* 0x00ff4824260075ea */ /* 0x0009e2000f80003e */
[----:B------:R-:W-:Y:S01]  /*5940*/  UMOV UR52, 0x0 ;  /* 0x0000000000347882 */ /* 0x000fe20000000000 */
[----:B------:R-:W-:Y:S01]  /*5950*/  UMOV UR53, 0x8218490 ;  /* 0x0821849000357882 */ /* 0x000fe20000000000 */
[----:B------:R-:W-:Y:S01]  /*5960*/  LOP3.LUT R4, R5, 0xffff, RZ, 0xc0, !PT ;  /* 0x0000ffff05047812 */ /* 0x000fe200078ec0ff */
[----:B--2---:R-:W-:Y:S01]  /*5970*/  UMOV UR71, 0x8218490 ;  /* 0x0821849000477882 */ /* 0x004fe20000000000 */
[----:B---3--:R-:W-:Y:S01]  /*5980*/  UMOV UR69, 0x8218490 ;  /* 0x0821849000457882 */ /* 0x008fe20000000000 */
[----:B------:R4:W-:Y:S01]  /*5990*/  UTCHMMA gdesc[UR40], gdesc[UR42], tmem[UR61], tmem[UR70], idesc[UR71], UPT ;  /* 0x00ff462a280075ea */ /* 0x0009e2000b80003d */
[----:B------:R4:W-:Y:S01]  /*59a0*/  UTCHMMA gdesc[UR32], gdesc[UR34], tmem[UR60], tmem[UR68], idesc[UR69], UPT ;  /* 0x00ff4422200075ea */ /* 0x0009e2000b80003c */
[----:B------:R4:W-:Y:S01]  /*59b0*/  UTCHMMA gdesc[UR28], gdesc[UR30], tmem[UR57], tmem[UR72], idesc[UR73], UPT ;  /* 0x00ff481e1c0075ea */ /* 0x0009e2000b800039 */
[----:B------:R4:W-:Y:S01]  /*59c0*/  UTCHMMA gdesc[UR24], gdesc[UR26], tmem[UR56], tmem[UR70], idesc[UR71], UPT ;  /* 0x00ff461a180075ea */ /* 0x0009e2000b800038 */
[----:B------:R4:W-:Y:S01]  /*59d0*/  UTCHMMA gdesc[UR16], gdesc[UR18], tmem[UR55], tmem[UR68], idesc[UR69], UPT ;  /* 0x00ff4412100075ea */ /* 0x0009e2000b800037 */
[----:B------:R4:W-:Y:S01]  /*59e0*/  UTCHMMA gdesc[UR12], gdesc[UR14], tmem[UR54], tmem[UR52], idesc[UR53], UPT ;  /* 0x00ff340e0c0075ea */ /* 0x0009e2000b800036 */
[----:B------:R4:W-:Y:S01]  /*59f0*/  UTCHMMA gdesc[UR22], gdesc[UR20], tmem[UR51], tmem[UR76], idesc[UR77], UPT ;  /* 0x00ff4c14160075ea */ /* 0x0009e2000b800033 */
[----:B------:R4:W-:Y:S01]  /*5a00*/  UTCBAR [UR46], URZ ;  /* 0x000000ff2e0073e9 */ /* 0x0009e200080000ff */
[----:B------:R4:W-:Y:S01]  /*5a10*/  UTCBAR [UR7], URZ ;  /* 0x000000ff070073e9 */ /* 0x0009e200080000ff */
[----:B------:R4:W-:Y:S01]  /*5a20*/  UTCBAR [UR44], URZ ;  /* 0x000000ff2c0073e9 */ /* 0x0009e200080000ff */
[----:B------:R-:W-:-:S02]  /*5a30*/  UMOV UR4, 0x40 ;  /* 0x0000004000047882 */ /* 0x000fc40000000000 */
[----:B-1----:R-:W-:-:S09]  /*5a40*/  ULEA UR4, UR67, UR4, 0x18 ;  /* 0x0000000443047291 */ /* 0x002fd2000f8ec0ff */
[----:B------:R-:W-:Y:S01]  /*5a50*/  @P0 STS.U8 [UR4], R7 ;  /* 0x00000007ff000988 */ /* 0x000fe20008000004 */
[----:B------:R-:W-:Y:S06]  /*5a60*/  BAR.SYNC.DEFER_BLOCKING 0x5, 0x1a0 ;  /* 0x0146800000007b1d */ /* 0x000fec0000010000 */
[----:B------:R-:W-:Y:S01]  /*5a70*/  NOP ;  /* 0x0000000000007918 */ /* 0x000fe20000000000 */
[----:B------:R-:W-:Y:S02]  /*5a80*/  UMOV UR4, 0x50 ;  /* 0x0000005000047882 */ /* 0x000fe40000000000 */
[----:B------:R-:W-:-:S09]  /*5a90*/  ULEA UR6, UR67, UR4, 0x18 ;  /* 0x0000000443067291 */ /* 0x000fd2000f8ec0ff */
[----:B------:R-:W1:Y:S02]  /*5aa0*/  LDS R2, [UR6] ;  /* 0x00000006ff027984 */ /* 0x000e640008000800 */
[----:B-1----:R-:W-:-:S04]  /*5ab0*/  LOP3.LUT R3, R5, 0xffff, R2, 0x80, !PT ;  /* 0x0000ffff05037812 */ /* 0x002fc800078e8002 */
[----:B------:R-:W-:-:S13]  /*5ac0*/  ISETP.NE.AND P0, PT, R3, R4, PT ;  /* 0x000000040300720c */ /* 0x000fda0003f05270 */
[----:B----4-:R-:W-:Y:S05]  /*5ad0*/  @P0 BRA `(.L_x_48) ;  /* 0x0000000000500947 */ /* 0x010fea0003800000 */
[----:B------:R-:W-:Y:S02]  /*5ae0*/  SHF.R.U32.HI R2, RZ, 0x10, R2 ;  /* 0x00000010ff027819 */ /* 0x000fe40000011602 */
[----:B------:R-:W-:-:S04]  /*5af0*/  SHF.R.U32.HI R3, RZ, 0x10, R5 ;  /* 0x00000010ff037819 */ /* 0x000fc80000011605 */
[----:B------:R-:W-:-:S04]  /*5b00*/  LOP3.LUT R2, R2, R3, RZ, 0xc0, !PT ;  /* 0x0000000302027212 */ /* 0x000fc800078ec0ff */
[----:B------:R-:W-:-:S13]  /*5b10*/  ISETP.NE.AND P0, PT, R2, R3, PT ;  /* 0x000000030200720c */ /* 0x000fda0003f05270 */
[----:B------:R-:W-:Y:S05]  /*5b20*/  @P0 BRA `(.L_x_49) ;  /* 0x0000000000300947 */ /* 0x000fea0003800000 */
[----:B------:R-:W-:Y:S01]  /*5b30*/  R2UR UR4, R5 ;  /* 0x00000000050472ca */ /* 0x000fe200000e0000 */
[----:B------:R-:W1:-:S12]  /*5b40*/  S2R R3, SR_LANEID ;  /* 0x0000000000037919 */ /* 0x000e580000000000 */
[----:B------:R-:W-:-:S03]  /*5b50*/  ULOP3.LUT UR5, URZ, UR4, URZ, 0x33, !UPT ;  /* 0x00000004ff057292 */ /* 0x000fc6000f8e33ff */
[----:B------:R-:W-:Y:S02]  /*5b60*/  VOTEU.ANY UR4, UPT, PT ;  /* 0x0000000000047886 */ /* 0x000fe400038e0100 */
[----:B------:R-:W-:Y:S01]  /*5b70*/  UFLO.U32 UR4, UR4 ;  /* 0x00000004000472bd */ /* 0x000fe200080e0000 */
[----:B------:R-:W-:-:S04]  /*5b80*/  IMAD.U32 R2, RZ, RZ, UR5 ;  /* 0x00000005ff027e24 */ /* 0x000fc8000f8e00ff */
[----:B------:R-:W2:Y:S02]  /*5b90*/  REDUX UR7, R2 ;  /* 0x00000000020773c4 */ /* 0x000ea40000000000 */
[----:B------:R3:W-:Y:S01]  /*5ba0*/  UTCATOMSWS.AND URZ, UR5 ;  /* 0x0000000500ff79e3 */ /* 0x0007e20008000000 */
[----:B-1----:R-:W-:Y:S01]  /*5bb0*/  ISETP.EQ.U32.AND P0, PT, R3, UR4, PT ;  /* 0x0000000403007c0c */ /* 0x002fe2000bf02070 */
[----:B--2---:R-:W-:-:S12]  /*5bc0*/  IMAD.U32 R3, RZ, RZ, UR7 ;  /* 0x00000007ff037e24 */ /* 0x004fd8000f8e00ff */
[----:B------:R3:W-:Y:S01]  /*5bd0*/  @P0 ATOMS.AND RZ, [UR6], R3 ;  /* 0x00000003ffff098c */ /* 0x0007e2000a800006 */
[----:B------:R-:W-:Y:S05]  /*5be0*/  BRA `(.L_x_50) ;  /* 0x0000000000147947 */ /* 0x000fea0003800000 */
.L_x_49:
[----:B------:R-:W-:Y:S02]  /*5bf0*/  MOV R2, 0x5c10 ;  /* 0x00005c1000027802 */ /* 0x000fe40000000f00 */
[----:B------:R-:W-:Y:S05]  /*5c00*/  CALL.REL.NOINC `($__internal_0_$__cuda_sm10x_tcgen05_guardrail_trap_col_being_dealloced_not_returned_by_alloc) ;  /* 0x0000004c00387944 */ /* 0x000fea0003c00000 */
[----:B------:R-:W-:Y:S05]  /*5c10*/  BRA `(.L_x_50) ;  /* 0x0000000000087947 */ /* 0x000fea0003800000 */
.L_x_48:
[----:B------:R-:W-:Y:S02]  /*5c20*/  MOV R2, 0x5c40 ;  /* 0x00005c4000027802 */ /* 0x000fe40000000f00 */
[----:B------:R-:W-:Y:S05]  /*5c30*/  CALL.REL.NOINC `($__internal_2_$__cuda_sm10x_tcgen05_guardrail_trap_unallocated_columns_being_dealloced) ;  /* 0x0000004c00447944 */ /* 0x000fea0003c00000 */
.L_x_50:
[----:B------:R-:W-:Y:S01]  /*5c40*/  NOP ;  /* 0x0000000000007918 */ /* 0x000fe20000000000 */
[----:B------:R-:W-:Y:S05]  /*5c50*/  BRA `(.L_x_11) ;  /* 0x0000000000087947 */ /* 0x000fea0003800000 */
.L_x_9:
[----:B------:R-:W-:-:S08]  /*5c60*/  NOP ;  /* 0x0000000000007918 */ /* 0x000fd00000000000 */
[----:B------:R-:W1:-:S00]  /*5c70*/  USETMAXREG.DEALLOC.CTAPOOL 0x18 ;  /* 0x00000018000079c8 */ /* 0x000e4000080e0500 */
.L_x_11:
[----:B-1----:R-:W-:-:S13]  /*5c80*/  R2UR UR4, R0 ;  /* 0x00000000000472ca */ /* 0x002fda00000e0000 */
[----:B------:R-:W-:-:S04]  /*5c90*/  UIADD3 UR4, UPT, UPT, UR4, -0x4, URZ ;  /* 0xfffffffc04047890 */ /* 0x000fc8000fffe0ff */
[----:B------:R-:W-:-:S09]  /*5ca0*/  UISETP.GT.U32.AND UP0, UPT, UR4, 0x7, UPT ;  /* 0x000000070400788c */ /* 0x000fd2000bf04070 */
[----:B------:R-:W-:Y:S05]  /*5cb0*/  BRA.U UP0, `(.L_x_51) ;  /* 0x0000002d00d47547 */ /* 0x000fea000b800000 */
.L_x_52:
[----:B------:R-:W-:-:S08]  /*5cc0*/  NOP ;  /* 0x0000000000007918 */ /* 0x000fd00000000000 */
[----:B------:R-:W1:Y:S02]  /*5cd0*/  USETMAXREG.TRY_ALLOC.CTAPOOL UP0, 0x88 ;  /* 0x00000088000079c8 */ /* 0x000e640008000600 */
[----:B-1----:R-:W-:Y:S05]  /*5ce0*/  BRA.U !UP0, `(.L_x_52) ;  /* 0xfffffffd08f47547 */ /* 0x002fea000b83ffff */
[----:B---3--:R-:W1:Y:S02]  /*5cf0*/  LDCU UR5, c[0x0][0x380] ;  /* 0x00007000ff0577ac */ /* 0x008e640008000800 */
[----:B-1----:R-:W-:Y:S02]  /*5d00*/  UIADD3 UR4, UPT, UPT, -UR5, URZ, URZ ;  /* 0x000000ff05047290 */ /* 0x002fe4000fffe1ff */
[----:B------:R-:W-:Y:S02]  /*5d10*/  UIADD3 UR7, UPT, UPT, UR5, -0x1, URZ ;  /* 0xffffffff05077890 */ /* 0x000fe4000fffe0ff */
[----:B------:R-:W-:Y:S02]  /*5d20*/  USHF.R.S32.HI UR4, URZ, 0x1f, UR4 ;  /* 0x0000001fff047899 */ /* 0x000fe40008011404 */
[----:B------:R-:W-:Y:S02]  /*5d30*/  USHF.R.S32.HI UR6, URZ, 0x1f, UR7 ;  /* 0x0000001fff067899 */ /* 0x000fe40008011407 */
[----:B------:R-:W-:-:S02]  /*5d40*/  ULEA.HI UR4, UR4, -UR5, URZ, 0x7 ;  /* 0x8000000504047291 */ /* 0x000fc4000f8f38ff */
[----:B------:R-:W-:Y:S02]  /*5d50*/  UISETP.GT.AND UP0, UPT, UR5, URZ, UPT ;  /* 0x000000ff0500728c */ /* 0x000fe4000bf04270 */
[----:B------:R-:W-:Y:S02]  /*5d60*/  ULEA.HI UR6, UR6, UR7, URZ, 0x7 ;  /* 0x0000000706067291 */ /* 0x000fe4000f8f38ff */
[----:B------:R-:W-:Y:S02]  /*5d70*/  USHF.R.S32.HI UR5, URZ, 0x7, UR4 ;  /* 0x00000007ff057899 */ /* 0x000fe40008011404 */
[----:B------:R-:W-:Y:S02]  /*5d80*/  ULEA.HI.SX32 UR4, UR6, 0x1, 0x19 ;  /* 0x0000000106047891 */ /* 0x000fe4000f8fcaff */
[----:B------:R-:W-:-:S07]  /*5d90*/  UIADD3 UR5, UPT, UPT, -UR5, URZ, URZ ;  /* 0x000000ff05057290 */ /* 0x000fce000fffe1ff */
[----:B------:R-:W-:Y:S02]  /*5da0*/  @!UP0 UMOV UR4, UR5 ;  /* 0x0000000500048c82 */ /* 0x000fe40008000000 */
[----:B------:R-:W-:Y:S01]  /*5db0*/  UISETP.GE.AND UP0, UPT, UR4, 0x1, UPT ;  /* 0x000000010400788c */ /* 0x000fe2000bf06270 */
[----:B------:R-:W-:Y:S08]  /*5dc0*/  BAR.SYNC.DEFER_BLOCKING 0x5, 0x1a0 ;  /* 0x0146800000007b1d */ /* 0x000ff00000010000 */
[----:B------:R-:W-:Y:S05]  /*5dd0*/  BRA.U !UP0, `(.L_x_53) ;  /* 0x0000001d08547547 */ /* 0x000fea000b800000 */
[----:B------:R-:W1:Y:S01]  /*5de0*/  S2R R109, SR_TID.X ;  /* 0x00000000006d7919 */ /* 0x000e620000002100 */
[----:B------:R-:W3:Y:S01]  /*5df0*/  LDCU UR6, c[0x0][0x38c] ;  /* 0x00007180ff0677ac */ /* 0x000ee20008000800 */
[----:B------:R-:W4:Y:S01]  /*5e00*/  S2UR UR5, SR_CgaCtaId ;  /* 0x00000000000579c3 */ /* 0x000f220000008800 */
[----:B------:R-:W-:Y:S01]  /*5e10*/  IMAD.MOV.U32 R107, RZ, RZ, 0x1 ;  /* 0x00000001ff6b7424 */ /* 0x000fe200078e00ff */
[----:B--2---:R-:W2:Y:S01]  /*5e20*/  S2R R2, SR_CTAID.X ;  /* 0x0000000000027919 */ /* 0x004ea20000002500 */
[----:B------:R-:W-:Y:S01]  /*5e30*/  UIADD3 UR15, UPT, UPT, -UR4, URZ, URZ ;  /* 0x000000ff040f7290 */ /* 0x000fe2000fffe1ff */
[----:B------:R-:W-:Y:S01]  /*5e40*/  IMAD.MOV.U32 R106, RZ, RZ, 0x1 ;  /* 0x00000001ff6a7424 */ /* 0x000fe200078e00ff */
[----:B------:R-:W-:Y:S01]  /*5e50*/  UMOV UR17, 0x400 ;  /* 0x0000040000117882 */ /* 0x000fe20000000000 */
[----:B------:R-:W-:Y:S01]  /*5e60*/  UMOV UR4, 0x400 ;  /* 0x0000040000047882 */ /* 0x000fe20000000000 */
[----:B------:R-:W-:Y:S01]  /*5e70*/  UMOV UR14, 0x1 ;  /* 0x00000001000e7882 */ /* 0x000fe20000000000 */
[----:B------:R-:W5:Y:S01]  /*5e80*/  S2UR UR7, SR_CgaCtaId ;  /* 0x00000000000779c3 */ /* 0x000f620000008800 */
[----:B------:R-:W-:Y:S01]  /*5e90*/  UMOV UR13, URZ ;  /* 0x000000ff000d7c82 */ /* 0x000fe20008000000 */
[----:B------:R-:W-:Y:S01]  /*5ea0*/  UMOV UR16, URZ ;  /* 0x000000ff00107c82 */ /* 0x000fe20008000000 */
[----:B------:R-:W1:Y:S01]  /*5eb0*/  LDCU UR10, c[0x0][0x7d4] ;  /* 0x0000fa80ff0a77ac */ /* 0x000e620008000800 */
[----:B------:R-:W-:Y:S01]  /*5ec0*/  UMOV UR12, URZ ;  /* 0x000000ff000c7c82 */ /* 0x000fe20008000000 */
[----:B------:R-:W-:Y:S01]  /*5ed0*/  UMOV UR8, URZ ;  /* 0x000000ff00087c82 */ /* 0x000fe20008000000 */
[----:B----4-:R-:W-:Y:S01]  /*5ee0*/  ULEA UR4, UR5, UR4, 0x18 ;  /* 0x0000000405047291 */ /* 0x010fe2000f8ec0ff */
[----:B-1----:R-:W-:-:S02]  /*5ef0*/  SHF.R.U32.HI R124, RZ, 0x2, R109 ;  /* 0x00000002ff7c7819 */ /* 0x002fc4000001166d */
[C---:B------:R-:W-:Y:S01]  /*5f00*/  LOP3.LUT R3, R109.reuse, 0x7f, RZ, 0xc0, !PT ;  /* 0x0000007f6d037812 */ /* 0x040fe200078ec0ff */
[----:B-----5:R-:W-:Y:S01]  /*5f10*/  ULEA UR17, UR7, UR17, 0x18 ;  /* 0x0000001107117291 */ /* 0x020fe2000f8ec0ff */
[----:B------:R-:W-:Y:S01]  /*5f20*/  SHF.R.U32.HI R111, RZ, 0x3, R109 ;  /* 0x00000003ff6f7819 */ /* 0x000fe2000001166d */
[----:B------:R-:W-:Y:S02]  /*5f30*/  IMAD R124, R109, 0x10000, R124 ;  /* 0x000100006d7c7824 */ /* 0x000fe400078e027c */
[----:B--2---:R-:W-:Y:S01]  /*5f40*/  IMAD R2, R2, 0x80, R3 ;  /* 0x0000008002027824 */ /* 0x004fe200078e0203 */
[----:B------:R-:W-:Y:S02]  /*5f50*/  LOP3.LUT R111, R111, 0x10, RZ, 0xc0, !PT ;  /* 0x000000106f6f7812 */ /* 0x000fe400078ec0ff */
[----:B------:R-:W-:Y:S02]  /*5f60*/  LOP3.LUT R124, R124, 0x600020, RZ, 0xc0, !PT ;  /* 0x006000207c7c7812 */ /* 0x000fe400078ec0ff */
[----:B---3--:R-:W-:-:S02]  /*5f70*/  IADD3 R2, PT, PT, -R2, UR6, RZ ;  /* 0x0000000602027c10 */ /* 0x008fc4000fffe1ff */
[C---:B------:R-:W-:Y:S01]  /*5f80*/  LOP3.LUT R108, R124.reuse, 0x40, RZ, 0xfc, !PT ;  /* 0x000000407c6c7812 */ /* 0x040fe200078efcff */
[----:B------:R-:W-:Y:S01]  /*5f90*/  IMAD.IADD R111, R124, 0x1, -R111 ;  /* 0x000000017c6f7824 */ /* 0x000fe200078e0a6f */
[----:B------:R-:W-:-:S13]  /*5fa0*/  ISETP.GE.AND P0, PT, R2, 0x1, PT ;  /* 0x000000010200780c */ /* 0x000fda0003f06270 */
.L_x_59:
[----:B------:R-:W-:Y:S02]  /*5fb0*/  USHF.L.U32 UR6, UR12, 0x1f, URZ ;  /* 0x0000001f0c067899 */ /* 0x000fe400080006ff */
[----:B------:R-:W-:Y:S02]  /*5fc0*/  ULEA UR9, UR8, UR4, 0x3 ;  /* 0x0000000408097291 */ /* 0x000fe4000f8e18ff */
[----:B------:R-:W-:Y:S02]  /*5fd0*/  USHF.L.U32 UR5, UR16, 0x1f, URZ ;  /* 0x0000001f10057899 */ /* 0x000fe400080006ff */
[----:B------:R-:W-:-:S04]  /*5fe0*/  MOV R3, UR6 ;  /* 0x0000000600037c02 */ /* 0x000fc80008000f00 */
[----:B------:R-:W-:Y:S01]  /*5ff0*/  MOV R2, UR5 ;  /* 0x0000000500027c02 */ /* 0x000fe20008000f00 */
[----:B-1----:R-:W1:Y:S02]  /*6000*/  SYNCS.PHASECHK.TRANS64.TRYWAIT P1, [UR9+0x30], R3 ;  /* 0x00003003ff0075a7 */ /* 0x002e640008021109 */
[----:B-1----:R-:W-:Y:S05]  /*6010*/  @!P1 BRA `(.L_x_54) ;  /* 0x0000004400589947 */ /* 0x002fea0003800000 */
.L_x_128:
[----:B------:R-:W2:Y:S01]  /*6020*/  SYNCS.PHASECHK.TRANS64.TRYWAIT P1, [UR4+0x60], R2 ;  /* 0x00006002ff0075a7 */ /* 0x000ea20008021104 */
[----:B------:R-:W-:Y:S01]  /*6030*/  LOP3.LUT R110, R109, 0x80, RZ, 0xc0, !PT ;  /* 0x000000806d6e7812 */ /* 0x000fe200078ec0ff */
[----:B------:R-:W-:Y:S01]  /*6040*/  IMAD.U32 R69, RZ, RZ, UR8 ;  /* 0x00000008ff457e24 */ /* 0x000fe2000f8e00ff */
[----:B------:R-:W-:-:S03]  /*6050*/  R2UR UR6, R124 ;  /* 0x000000007c0672ca */ /* 0x000fc600000e0000 */
[----:B------:R-:W-:Y:S01]  /*6060*/  IMAD R69, R69, 0x200, R110 ;  /* 0x0000020045457824 */ /* 0x000fe200078e026e */
[----:B--2---:R-:W-:Y:S11]  /*6070*/  @!P1 BRA `(.L_x_55) ;  /* 0x00000044005c9947 */ /* 0x004ff60003800000 */
.L_x_130:
[----:B------:R-:W2:Y:S01]  /*6080*/  LDS.128 R44, [R69+UR4+0x30410] ;  /* 0x03041004452c7984 */ /* 0x000ea20008000c00 */
[C---:B------:R-:W-:Y:S02]  /*6090*/  R2UR UR11, R111.reuse ;  /* 0x000000006f0b72ca */ /* 0x040fe400000e0000 */
[----:B------:R-:W-:Y:S02]  /*60a0*/  ELECT P1, URZ, PT ;  /* 0x0000000000ff782f */ /* 0x000fe40003820000 */
[----:B------:R-:W-:Y:S01]  /*60b0*/  R2UR UR7, R111 ;  /* 0x000000006f0772ca */ /* 0x000fe200000e0000 */
[----:B------:R-:W3:Y:S01]  /*60c0*/  LDS.128 R8, [R69+UR4+0x30400] ;  /* 0x0304000445087984 */ /* 0x000ee20008000c00 */
[----:B------:R-:W-:-:S03]  /*60d0*/  LOP3.LUT P2, RZ, R109, 0x1f, RZ, 0xc0, !PT ;  /* 0x0000001f6dff7812 */ /* 0x000fc6000784c0ff */
[----:B-1----:R-:W1:Y:S01]  /*60e0*/  LDS.128 R4, [R69+UR4+0x30430] ;  /* 0x0304300445047984 */ /* 0x002e620008000c00 */
[----:B------:R-:W4:Y:S03]  /*60f0*/  LDTM.x32 R12, tmem[UR6] ;  /* 0x00000006000c79ee */ /* 0x000f2600082c0000 */
[----:B------:R-:W-:Y:S01]  /*6100*/  LDS.128 R60, [R69+UR4+0x30470] ;  /* 0x03047004453c7984 */ /* 0x000fe20008000c00 */
[----:B------:R-:W-:-:S03]  /*6110*/  R2UR UR6, R108 ;  /* 0x000000006c0672ca */ /* 0x000fc600000e0000 */
[----:B------:R-:W-:Y:S01]  /*6120*/  LDS.128 R52, [R69+UR4+0x30460] ;  /* 0x0304600445347984 */ /* 0x000fe20008000c00 */
[----:B----4-:R-:W-:Y:S02]  /*6130*/  SEL R17, R17, 0xff800000, P0 ;  /* 0xff80000011117807 */ /* 0x010fe40000000000 */
[----:B------:R-:W-:Y:S02]  /*6140*/  SEL R16, R16, 0xff800000, P0 ;  /* 0xff80000010107807 */ /* 0x000fe40000000000 */
[----:B------:R-:W-:Y:S02]  /*6150*/  SEL R19, R19, 0xff800000, P0 ;  /* 0xff80000013137807 */ /* 0x000fe40000000000 */
[----:B------:R-:W-:Y:S01]  /*6160*/  SEL R18, R18, 0xff800000, P0 ;  /* 0xff80000012127807 */ /* 0x000fe20000000000 */
[----:B--2---:R-:W-:Y:S01]  /*6170*/  FFMA2 R44, R16.F32x2.HI_LO, UR10.F32, -R44.F32x2.HI_LO ;  /* 0x0000000a102c7c49 */ /* 0x004fe2000900082c */
[----:B------:R-:W-:Y:S02]  /*6180*/  SEL R13, R13, 0xff800000, P0 ;  /* 0xff8000000d0d7807 */ /* 0x000fe40000000000 */
[----:B------:R-:W-:Y:S01]  /*6190*/  SEL R12, R12, 0xff800000, P0 ;  /* 0xff8000000c0c7807 */ /* 0x000fe20000000000 */
[----:B------:R-:W-:Y:S01]  /*61a0*/  FFMA2 R46, R18.F32x2.HI_LO, UR10.F32, -R46.F32x2.HI_LO ;  /* 0x0000000a122e7c49 */ /* 0x000fe2000900082e */
[----:B------:R-:W-:Y:S01]  /*61b0*/  SEL R15, R15, 0xff800000, P0 ;  /* 0xff8000000f0f7807 */ /* 0x000fe20000000000 */
[----:B------:R-:W2:Y:S01]  /*61c0*/  LDS.128 R16, [R69+UR4+0x30420] ;  /* 0x0304200445107984 */ /* 0x000ea20008000c00 */
[----:B------:R-:W-:Y:S01]  /*61d0*/  SEL R14, R14, 0xff800000, P0 ;  /* 0xff8000000e0e7807 */ /* 0x000fe20000000000 */
[----:B---3--:R-:W-:Y:S01]  /*61e0*/  FFMA2 R48, R12.F32x2.HI_LO, UR10.F32, -R8.F32x2.HI_LO ;  /* 0x0000000a0c307c49 */ /* 0x008fe20009000808 */
[----:B------:R-:W-:Y:S01]  /*61f0*/  SEL R25, R25, 0xff800000, P0 ;  /* 0xff80000019197807 */ /* 0x000fe20000000000 */
[----:B------:R-:W-:Y:S01]  /*6200*/  MUFU.EX2 R44, R44 ;  /* 0x0000002c002c7308 */ /* 0x000fe20000000800 */
[----:B------:R-:W-:Y:S01]  /*6210*/  SEL R24, R24, 0xff800000, P0 ;  /* 0xff80000018187807 */ /* 0x000fe20000000000 */
[----:B------:R-:W-:Y:S01]  /*6220*/  FFMA2 R14, R14.F32x2.HI_LO, UR10.F32, -R10.F32x2.HI_LO ;  /* 0x0000000a0e0e7c49 */ /* 0x000fe2000900080a */
[----:B------:R-:W-:Y:S01]  /*6230*/  SEL R27, R27, 0xff800000, P0 ;  /* 0xff8000001b1b7807 */ /* 0x000fe20000000000 */
[----:B------:R-:W3:Y:S01]  /*6240*/  LDS.128 R8, [R69+UR4+0x30450] ;  /* 0x0304500445087984 */ /* 0x000ee20008000c00 */
[----:B------:R-:W-:Y:S01]  /*6250*/  SEL R26, R26, 0xff800000, P0 ;  /* 0xff8000001a1a7807 */ /* 0x000fe20000000000 */
[----:B-1----:R-:W-:Y:S01]  /*6260*/  FFMA2 R82, R24.F32x2.HI_LO, UR10.F32, -R4.F32x2.HI_LO ;  /* 0x0000000a18527c49 */ /* 0x002fe20009000804 */
[----:B------:R-:W-:Y:S01]  /*6270*/  SEL R21, R21, 0xff800000, P0 ;  /* 0xff80000015157807 */ /* 0x000fe20000000000 */
[----:B------:R-:W-:Y:S01]  /*6280*/  MUFU.EX2 R50, R14 ;  /* 0x0000000e00327308 */ /* 0x000fe20000000800 */
[----:B------:R-:W-:Y:S01]  /*6290*/  SEL R20, R20, 0xff800000, P0 ;  /* 0xff80000014147807 */ /* 0x000fe20000000000 */
[----:B------:R-:W-:Y:S01]  /*62a0*/  FFMA2 R26, R26.F32x2.HI_LO, UR10.F32, -R6.F32x2.HI_LO ;  /* 0x0000000a1a1a7c49 */ /* 0x000fe20009000806 */
[----:B------:R-:W-:Y:S01]  /*62b0*/  SEL R23, R23, 0xff800000, P0 ;  /* 0xff80000017177807 */ /* 0x000fe20000000000 */
[----:B------:R-:W1:Y:S01]  /*62c0*/  LDS.128 R4, [R69+UR4+0x30440] ;  /* 0x0304400445047984 */ /* 0x000e620008000c00 */
[----:B------:R-:W-:-:S02]  /*62d0*/  SEL R22, R22, 0xff800000, P0 ;  /* 0xff80000016167807 */ /* 0x000fc40000000000 */
[----:B------:R-:W-:Y:S01]  /*62e0*/  SEL R33, R33, 0xff800000, P0 ;  /* 0xff80000021217807 */ /* 0x000fe20000000000 */
[----:B------:R-:W-:Y:S01]  /*62f0*/  MUFU.EX2 R51, R15 ;  /* 0x0000000f00337308 */ /* 0x000fe20000000800 */
[----:B------:R-:W-:Y:S02]  /*6300*/  SEL R32, R32, 0xff800000, P0 ;  /* 0xff80000020207807 */ /* 0x000fe40000000000 */
[----:B------:R-:W-:Y:S02]  /*6310*/  SEL R35, R35, 0xff800000, P0 ;  /* 0xff80000023237807 */ /* 0x000fe40000000000 */
[----:B------:R-:W-:Y:S02]  /*6320*/  SEL R34, R34, 0xff800000, P0 ;  /* 0xff80000022227807 */ /* 0x000fe40000000000 */
[----:B------:R-:W-:Y:S01]  /*6330*/  SEL R29, R29, 0xff800000, P0 ;  /* 0xff8000001d1d7807 */ /* 0x000fe20000000000 */
[----:B------:R-:W-:Y:S01]  /*6340*/  MUFU.EX2 R84, R26 ;  /* 0x0000001a00547308 */ /* 0x000fe20000000800 */
[----:B------:R-:W-:-:S02]  /*6350*/  SEL R28, R28, 0xff800000, P0 ;  /* 0xff8000001c1c7807 */ /* 0x000fc40000000000 */
[----:B------:R-:W-:Y:S02]  /*6360*/  SEL R31, R31, 0xff800000, P0 ;  /* 0xff8000001f1f7807 */ /* 0x000fe40000000000 */
[----:B------:R-:W-:Y:S02]  /*6370*/  SEL R30, R30, 0xff800000, P0 ;  /* 0xff8000001e1e7807 */ /* 0x000fe40000000000 */
[----:B------:R-:W-:Y:S01]  /*6380*/  SEL R41, R41, 0xff800000, P0 ;  /* 0xff80000029297807 */ /* 0x000fe20000000000 */
[----:B------:R-:W-:Y:S01]  /*6390*/  MUFU.EX2 R85, R27 ;  /* 0x0000001b00557308 */ /* 0x000fe20000000800 */
[----:B------:R-:W-:Y:S02]  /*63a0*/  SEL R40, R40, 0xff800000, P0 ;  /* 0xff80000028287807 */ /* 0x000fe40000000000 */
[----:B------:R-:W-:Y:S01]  /*63b0*/  SEL R43, R43, 0xff800000, P0 ;  /* 0xff8000002b2b7807 */ /* 0x000fe20000000000 */
[----:B--2---:R-:W-:Y:S01]  /*63c0*/  FFMA2 R16, R20.F32x2.HI_LO, UR10.F32, -R16.F32x2.HI_LO ;  /* 0x0000000a14107c49 */ /* 0x004fe20009000810 */
[----:B------:R-:W-:Y:S01]  /*63d0*/  SEL R42, R42, 0xff800000, P0 ;  /* 0xff8000002a2a7807 */ /* 0x000fe20000000000 */
[----:B------:R-:W-:Y:S01]  /*63e0*/  FFMA2 R18, R22.F32x2.HI_LO, UR10.F32, -R18.F32x2.HI_LO ;  /* 0x0000000a16127c49 */ /* 0x000fe20009000812 */
[----:B------:R-:W-:Y:S01]  /*63f0*/  SEL R37, R37, 0xff800000, P0 ;  /* 0xff80000025257807 */ /* 0x000fe20000000000 */
[----:B------:R-:W-:Y:S01]  /*6400*/  MUFU.EX2 R86, R16 ;  /* 0x0000001000567308 */ /* 0x000fe20000000800 */
[----:B------:R-:W-:Y:S01]  /*6410*/  FFMA2 R60, R40.F32x2.HI_LO, UR10.F32, -R60.F32x2.HI_LO ;  /* 0x0000000a283c7c49 */ /* 0x000fe2000900083c */
[----:B------:R-:W-:Y:S01]  /*6420*/  SEL R36, R36, 0xff800000, P0 ;  /* 0xff80000024247807 */ /* 0x000fe20000000000 */
[----:B------:R-:W-:Y:S01]  /*6430*/  FFMA2 R62, R42.F32x2.HI_LO, UR10.F32, -R62.F32x2.HI_LO ;  /* 0x0000000a2a3e7c49 */ /* 0x000fe2000900083e */
[----:B------:R-:W-:Y:S01]  /*6440*/  SEL R39, R39, 0xff800000, P0 ;  /* 0xff80000027277807 */ /* 0x000fe20000000000 */
[----:B---3--:R-:W-:Y:S01]  /*6450*/  FFMA2 R8, R32.F32x2.HI_LO, UR10.F32, -R8.F32x2.HI_LO ;  /* 0x0000000a20087c49 */ /* 0x008fe20009000808 */
[----:B------:R-:W-:Y:S01]  /*6460*/  SEL R38, R38, 0xff800000, P0 ;  /* 0xff80000026267807 */ /* 0x000fe20000000000 */
[----:B------:R-:W-:Y:S01]  /*6470*/  FFMA2 R10, R34.F32x2.HI_LO, UR10.F32, -R10.F32x2.HI_LO ;  /* 0x0000000a220a7c49 */ /* 0x000fe2000900080a */
[----:B------:R-:W2:Y:S01]  /*6480*/  MUFU.EX2 R87, R17 ;  /* 0x0000001100577308 */ /* 0x000ea20000000800 */
[----:B------:R-:W-:-:S02]  /*6490*/  FFMA2 R52, R36.F32x2.HI_LO, UR10.F32, -R52.F32x2.HI_LO ;  /* 0x0000000a24347c49 */ /* 0x000fc40009000834 */
[----:B------:R-:W-:Y:S02]  /*64a0*/  FFMA2 R54, R38.F32x2.HI_LO, UR10.F32, -R54.F32x2.HI_LO ;  /* 0x0000000a26367c49 */ /* 0x000fe40009000836 */
[----:B-1----:R-:W-:Y:S02]  /*64b0*/  FFMA2 R94, R28.F32x2.HI_LO, UR10.F32, -R4.F32x2.HI_LO ;  /* 0x0000000a1c5e7c49 */ /* 0x002fe40009000804 */
[----:B------:R-:W-:Y:S01]  /*64c0*/  FFMA2 R104, R30.F32x2.HI_LO, UR10.F32, -R6.F32x2.HI_LO ;  /* 0x0000000a1e687c49 */ /* 0x000fe20009000806 */
[----:B------:R-:W-:Y:S08]  /*64d0*/  MUFU.EX2 R88, R18 ;  /* 0x0000001200587308 */ /* 0x000ff00000000800 */
[----:B------:R-:W1:Y:S08]  /*64e0*/  MUFU.EX2 R89, R19 ;  /* 0x0000001300597308 */ /* 0x000e700000000800 */
[----:B------:R-:W-:Y:S08]  /*64f0*/  MUFU.EX2 R92, R8 ;  /* 0x00000008005c7308 */ /* 0x000ff00000000800 */
[----:B------:R-:W-:Y:S08]  /*6500*/  MUFU.EX2 R93, R9 ;  /* 0x00000009005d7308 */ /* 0x000ff00000000800 */
[----:B------:R-:W-:Y:S08]  /*6510*/  MUFU.EX2 R102, R10 ;  /* 0x0000000a00667308 */ /* 0x000ff00000000800 */
[----:B------:R3:W-:Y:S08]  /*6520*/  MUFU.EX2 R103, R11 ;  /* 0x0000000b00677308 */ /* 0x0007f00000000800 */
[----:B------:R-:W-:Y:S08]  /*6530*/  MUFU.EX2 R90, R52 ;  /* 0x00000034005a7308 */ /* 0x000ff00000000800 */
[----:B------:R4:W-:Y:S01]  /*6540*/  MUFU.EX2 R91, R53 ;  /* 0x00000035005b7308 */ /* 0x0009e20000000800 */
[----:B---3--:R-:W3:Y:S01]  /*6550*/  LDTM.x32 R4, tmem[UR6] ;  /* 0x00000006000479ee */ /* 0x008ee200082c0000 */
[----:B------:R-:W-:Y:S01]  /*6560*/  NOP ;  /* 0x0000000000007918 */ /* 0x000fe20000000000 */
[----:B---3--:R-:W-:Y:S01]  /*6570*/  BAR.SYNC.DEFER_BLOCKING 0x3, 0x100 ;  /* 0x00c4000000007b1d */ /* 0x008fe20000010000 */
[----:B------:R-:W-:-:S05]  /*6580*/  USHF.L.U32 UR6, UR13, 0x1f, URZ ;  /* 0x0000001f0d067899 */ /* 0x000fca00080006ff */
[----:B------:R-:W-:Y:S08]  /*6590*/  MUFU.EX2 R98, R62 ;  /* 0x0000003e00627308 */ /* 0x000ff00000000800 */
[----:B------:R3:W-:Y:S01]  /*65a0*/  MUFU.EX2 R99, R63 ;  /* 0x0000003f00637308 */ /* 0x0007e20000000800 */
[----:B------:R-:W-:-:S07]  /*65b0*/  SEL R5, R5, 0xff800000, P0 ;  /* 0xff80000005057807 */ /* 0x000fce0000000000 */
[----:B------:R-:W5:Y:S01]  /*65c0*/  MUFU.EX2 R45, R45 ;  /* 0x0000002d002d7308 */ /* 0x000f620000000800 */
[----:B------:R-:W1:Y:S01]  /*65d0*/  LDS.128 R40, [R69+UR4+0x30500] ;  /* 0x0305000445287984 */ /* 0x000e620008000c00 */
[----:B------:R-:W-:Y:S02]  /*65e0*/  SEL R4, R4, 0xff800000, P0 ;  /* 0xff80000004047807 */ /* 0x000fe40000000000 */
[----:B------:R-:W-:Y:S01]  /*65f0*/  SEL R7, R7, 0xff800000, P0 ;  /* 0xff80000007077807 */ /* 0x000fe20000000000 */
[----:B------:R-:W4:Y:S01]  /*6600*/  LDS.128 R56, [R69+UR4+0x30510] ;  /* 0x0305100445387984 */ /* 0x000f220008000c00 */
[----:B------:R-:W-:Y:S02]  /*6610*/  SEL R6, R6, 0xff800000, P0 ;  /* 0xff80000006067807 */ /* 0x000fe40000000000 */
[----:B------:R-:W-:Y:S01]  /*6620*/  SEL R11, R11, 0xff800000, P0 ;  /* 0xff8000000b0b7807 */ /* 0x000fe20000000000 */
[----:B------:R-:W2:Y:S01]  /*6630*/  LDS.128 R36, [R69+UR4+0x30530] ;  /* 0x0305300445247984 */ /* 0x000ea20008000c00 */
[----:B------:R-:W-:Y:S01]  /*6640*/  SEL R10, R10, 0xff800000, P0 ;  /* 0xff8000000a0a7807 */ /* 0x000fe20000000000 */
[----:B------:R-:W-:Y:S01]  /*6650*/  MUFU.EX2 R46, R46 ;  /* 0x0000002e002e7308 */ /* 0x000fe20000000800 */
[----:B------:R-:W-:-:S02]  /*6660*/  SEL R3, R9, 0xff800000, P0 ;  /* 0xff80000009037807 */ /* 0x000fc40000000000 */
[----:B------:R-:W-:Y:S02]  /*6670*/  SEL R2, R8, 0xff800000, P0 ;  /* 0xff80000008027807 */ /* 0x000fe40000000000 */
[----:B------:R-:W-:Y:S02]  /*6680*/  SEL R25, R25, 0xff800000, P0 ;  /* 0xff80000019197807 */ /* 0x000fe40000000000 */
[----:B------:R-:W-:Y:S01]  /*6690*/  SEL R24, R24, 0xff800000, P0 ;  /* 0xff80000018187807 */ /* 0x000fe20000000000 */
[----:B------:R-:W1:Y:S01]  /*66a0*/  MUFU.EX2 R47, R47 ;  /* 0x0000002f002f7308 */ /* 0x000e620000000800 */
[----:B------:R-:W-:Y:S02]  /*66b0*/  SEL R27, R27, 0xff800000, P0 ;  /* 0xff8000001b1b7807 */ /* 0x000fe40000000000 */
[----:B------:R-:W-:Y:S02]  /*66c0*/  SEL R26, R26, 0xff800000, P0 ;  /* 0xff8000001a1a7807 */ /* 0x000fe40000000000 */
[----:B------:R-:W-:-:S02]  /*66d0*/  SEL R17, R17, 0xff800000, P0 ;  /* 0xff80000011117807 */ /* 0x000fc40000000000 */
[----:B------:R-:W-:Y:S01]  /*66e0*/  SEL R16, R16, 0xff800000, P0 ;  /* 0xff80000010107807 */ /* 0x000fe20000000000 */
[----:B------:R-:W-:Y:S01]  /*66f0*/  MUFU.EX2 R48, R48 ;  /* 0x0000003000307308 */ /* 0x000fe20000000800 */
[----:B------:R-:W-:Y:S02]  /*6700*/  SEL R19, R19, 0xff800000, P0 ;  /* 0xff80000013137807 */ /* 0x000fe40000000000 */
[----:B------:R-:W-:Y:S02]  /*6710*/  SEL R18, R18, 0xff800000, P0 ;  /* 0xff80000012127807 */ /* 0x000fe40000000000 */
[----:B------:R-:W-:Y:S02]  /*6720*/  SEL R13, R13, 0xff800000, P0 ;  /* 0xff8000000d0d7807 */ /* 0x000fe40000000000 */
[----:B------:R-:W-:Y:S01]  /*6730*/  SEL R12, R12, 0xff800000, P0 ;  /* 0xff8000000c0c7807 */ /* 0x000fe20000000000 */
[----:B------:R-:W3:Y:S01]  /*6740*/  MUFU.EX2 R49, R49 ;  /* 0x0000003100317308 */ /* 0x000ee20000000800 */
[----:B------:R-:W-:-:S02]  /*6750*/  SEL R15, R15, 0xff800000, P0 ;  /* 0xff8000000f0f7807 */ /* 0x000fc40000000000 */
[----:B------:R-:W-:Y:S02]  /*6760*/  SEL R14, R14, 0xff800000, P0 ;  /* 0xff8000000e0e7807 */ /* 0x000fe40000000000 */
[----:B------:R-:W-:Y:S01]  /*6770*/  SEL R31, R31, 0xff800000, P0 ;  /* 0xff8000001f1f7807 */ /* 0x000fe20000000000 */
[----:B-1----:R-:W-:Y:S01]  /*6780*/  FFMA2 R40, R4.F32x2.HI_LO, UR10.F32, -R40.F32x2.HI_LO ;  /* 0x0000000a04287c49 */ /* 0x002fe20009000828 */
[----:B------:R-:W-:Y:S01]  /*6790*/  SEL R30, R30, 0xff800000, P0 ;  /* 0xff8000001e1e7807 */ /* 0x000fe20000000000 */
[----:B------:R-:W-:Y:S01]  /*67a0*/  FFMA2 R42, R6.F32x2.HI_LO, UR10.F32, -R42.F32x2.HI_LO ;  /* 0x0000000a062a7c49 */ /* 0x000fe2000900082a */
[----:B------:R-:W-:Y:S01]  /*67b0*/  SEL R21, R21, 0xff800000, P0 ;  /* 0xff80000015157807 */ /* 0x000fe20000000000 */
[----:B------:R-:W1:Y:S01]  /*67c0*/  LDS.128 R4, [R69+UR4+0x30550] ;  /* 0x0305500445047984 */ /* 0x000e620008000c00 */
[----:B----4-:R-:W-:Y:S01]  /*67d0*/  FFMA2 R52, R10.F32x2.HI_LO, UR10.F32, -R58.F32x2.HI_LO ;  /* 0x0000000a0a347c49 */ /* 0x010fe2000900083a */
[----:B------:R-:W-:Y:S01]  /*67e0*/  SEL R20, R20, 0xff800000, P0 ;  /* 0xff80000014147807 */ /* 0x000fe20000000000 */
[----:B------:R-:W-:Y:S01]  /*67f0*/  FFMA2 R2, R2.F32x2.HI_LO, UR10.F32, -R56.F32x2.HI_LO ;  /* 0x0000000a02027c49 */ /* 0x000fe20009000838 */
[----:B------:R-:W3:Y:S01]  /*6800*/  LDS.128 R8, [R69+UR4+0x30520] ;  /* 0x0305200445087984 */ /* 0x000ee20008000c00 */
[----:B--2---:R-:W-:Y:S01]  /*6810*/  FFMA2 R36, R16.F32x2.HI_LO, UR10.F32, -R36.F32x2.HI_LO ;  /* 0x0000000a10247c49 */ /* 0x004fe20009000824 */
[----:B------:R-:W-:Y:S01]  /*6820*/  SEL R23, R23, 0xff800000, P0 ;  /* 0xff80000017177807 */ /* 0x000fe20000000000 */
[----:B------:R-:W-:Y:S01]  /*6830*/  FFMA2 R38, R18.F32x2.HI_LO, UR10.F32, -R38.F32x2.HI_LO ;  /* 0x0000000a12267c49 */ /* 0x000fe20009000826 */
        /* <DEDUP_REMOVED lines=8> */
[----:B------:R-:W-:Y:S01]  /*68c0*/  MUFU.EX2 R83, R83 ;  /* 0x0000005300537308 */ /* 0x000fe20000000800 */
[----:B------:R-:W-:-:S07]  /*68d0*/  SEL R28, R28, 0xff800000, P0 ;  /* 0xff8000001c1c7807 */ /* 0x000fce0000000000 */
[----:B------:R-:W-:Y:S08]  /*68e0*/  MUFU.EX2 R94, R94 ;  /* 0x0000005e005e7308 */ /* 0x000ff00000000800 */
[----:B------:R-:W4:Y:S01]  /*68f0*/  MUFU.EX2 R95, R95 ;  /* 0x0000005f005f7308 */ /* 0x000f220000000800 */
[----:B-1----:R-:W-:Y:S01]  /*6900*/  FFMA2 R66, R24.F32x2.HI_LO, UR10.F32, -R4.F32x2.HI_LO ;  /* 0x0000000a18427c49 */ /* 0x002fe20009000804 */
[----:B------:R-:W-:Y:S01]  /*6910*/  F2FP.BF16.F32.PACK_AB R24, R87, R86 ;  /* 0x000000565718723e */ /* 0x000fe200000010ff */
[----:B------:R-:W-:-:S05]  /*6920*/  FFMA2 R26, R26.F32x2.HI_LO, UR10.F32, -R6.F32x2.HI_LO ;  /* 0x0000000a1a1a7c49 */ /* 0x000fca0009000806 */
[----:B------:R-:W-:Y:S01]  /*6930*/  MUFU.EX2 R104, R104 ;  /* 0x0000006800687308 */ /* 0x000fe20000000800 */
[----:B------:R-:W1:Y:S01]  /*6940*/  LDS.128 R4, [R69+UR4+0x30560] ;  /* 0x0305600445047984 */ /* 0x000e620008000c00 */
[----:B---3--:R-:W-:Y:S01]  /*6950*/  FFMA2 R62, R12.F32x2.HI_LO, UR10.F32, -R8.F32x2.HI_LO ;  /* 0x0000000a0c3e7c49 */ /* 0x008fe20009000808 */
[----:B------:R-:W-:Y:S01]  /*6960*/  F2FP.BF16.F32.PACK_AB R25, R89, R88 ;  /* 0x000000585919723e */ /* 0x000fe200000010ff */
[----:B------:R-:W-:Y:S02]  /*6970*/  FFMA2 R14, R14.F32x2.HI_LO, UR10.F32, -R10.F32x2.HI_LO ;  /* 0x0000000a0e0e7c49 */ /* 0x000fe4000900080a */
[----:B------:R-:W3:Y:S01]  /*6980*/  LDS.128 R8, [R69+UR4+0x30570] ;  /* 0x0305700445087984 */ /* 0x000ee20008000c00 */
[----:B--2---:R-:W-:Y:S01]  /*6990*/  FFMA2 R16, R20.F32x2.HI_LO, UR10.F32, -R16.F32x2.HI_LO ;  /* 0x0000000a14107c49 */ /* 0x004fe20009000810 */
[----:B------:R-:W2:Y:S01]  /*69a0*/  MUFU.EX2 R105, R105 ;  /* 0x0000006900697308 */ /* 0x000ea20000000800 */
[----:B------:R-:W-:Y:S01]  /*69b0*/  FFMA2 R18, R22.F32x2.HI_LO, UR10.F32, -R18.F32x2.HI_LO ;  /* 0x0000000a16127c49 */ /* 0x000fe20009000812 */
[----:B-----5:R-:W-:-:S02]  /*69c0*/  F2FP.BF16.F32.PACK_AB R22, R45, R44 ;  /* 0x0000002c2d16723e */ /* 0x020fc400000010ff */
[----:B------:R-:W-:Y:S02]  /*69d0*/  F2FP.BF16.F32.PACK_AB R23, R47, R46 ;  /* 0x0000002e2f17723e */ /* 0x000fe400000010ff */
[----:B------:R-:W-:Y:S02]  /*69e0*/  F2FP.BF16.F32.PACK_AB R20, R49, R48 ;  /* 0x000000303114723e */ /* 0x000fe400000010ff */
[----:B------:R-:W-:Y:S01]  /*69f0*/  MUFU.EX2 R96, R60 ;  /* 0x0000003c00607308 */ /* 0x000fe20000000800 */
[----:B------:R-:W-:-:S07]  /*6a00*/  F2FP.BF16.F32.PACK_AB R21, R51, R50 ;  /* 0x000000323315723e */ /* 0x000fce00000010ff */
[----:B------:R-:W5:Y:S08]  /*6a10*/  MUFU.EX2 R97, R61 ;  /* 0x0000003d00617308 */ /* 0x000f700000000800 */
[----:B------:R-:W-:Y:S08]  /*6a20*/  MUFU.EX2 R100, R54 ;  /* 0x0000003600647308 */ /* 0x000ff00000000800 */
[----:B------:R-:W5:Y:S01]  /*6a30*/  MUFU.EX2 R101, R55 ;  /* 0x0000003700657308 */ /* 0x000f620000000800 */
[----:B-1----:R-:W-:Y:S01]  /*6a40*/  FFMA2 R70, R30.F32x2.HI_LO, UR10.F32, -R6.F32x2.HI_LO ;  /* 0x0000000a1e467c49 */ /* 0x002fe20009000806 */
[----:B------:R-:W-:Y:S01]  /*6a50*/  F2FP.BF16.F32.PACK_AB R30, R93, R92 ;  /* 0x0000005c5d1e723e */ /* 0x000fe200000010ff */
[----:B------:R-:W-:Y:S01]  /*6a60*/  FFMA2 R4, R28.F32x2.HI_LO, UR10.F32, -R4.F32x2.HI_LO ;  /* 0x0000000a1c047c49 */ /* 0x000fe20009000804 */
[----:B------:R-:W-:Y:S01]  /*6a70*/  F2FP.BF16.F32.PACK_AB R31, R103, R102 ;  /* 0x00000066671f723e */ /* 0x000fe200000010ff */
[----:B---3--:R-:W-:Y:S01]  /*6a80*/  FFMA2 R8, R32.F32x2.HI_LO, UR10.F32, -R8.F32x2.HI_LO ;  /* 0x0000000a20087c49 */ /* 0x008fe20009000808 */
[----:B----4-:R-:W-:Y:S01]  /*6a90*/  F2FP.BF16.F32.PACK_AB R28, R95, R94 ;  /* 0x0000005e5f1c723e */ /* 0x010fe200000010ff */
[----:B------:R-:W-:Y:S01]  /*6aa0*/  FFMA2 R10, R34.F32x2.HI_LO, UR10.F32, -R10.F32x2.HI_LO ;  /* 0x0000000a220a7c49 */ /* 0x000fe2000900080a */
[----:B------:R-:W-:Y:S01]  /*6ab0*/  MUFU.EX2 R2, R2 ;  /* 0x0000000200027308 */ /* 0x000fe20000000800 */
[----:B--2---:R-:W-:-:S02]  /*6ac0*/  F2FP.BF16.F32.PACK_AB R29, R105, R104 ;  /* 0x00000068691d723e */ /* 0x004fc400000010ff */
[----:B-----5:R-:W-:Y:S02]  /*6ad0*/  F2FP.BF16.F32.PACK_AB R34, R97, R96 ;  /* 0x000000606122723e */ /* 0x020fe400000010ff */
[----:B------:R-:W-:Y:S02]  /*6ae0*/  F2FP.BF16.F32.PACK_AB R35, R99, R98 ;  /* 0x000000626323723e */ /* 0x000fe400000010ff */
[----:B------:R-:W-:Y:S01]  /*6af0*/  F2FP.BF16.F32.PACK_AB R32, R91, R90 ;  /* 0x0000005a5b20723e */ /* 0x000fe200000010ff */
[----:B------:R-:W1:Y:S01]  /*6b00*/  MUFU.EX2 R3, R3 ;  /* 0x0000000300037308 */ /* 0x000e620000000800 */
[----:B------:R-:W-:-:S07]  /*6b10*/  F2FP.BF16.F32.PACK_AB R33, R101, R100 ;  /* 0x000000646521723e */ /* 0x000fce00000010ff */
[----:B------:R-:W-:Y:S08]  /*6b20*/  MUFU.EX2 R52, R52 ;  /* 0x0000003400347308 */ /* 0x000ff00000000800 */
[----:B------:R-:W2:Y:S01]  /*6b30*/  MUFU.EX2 R53, R53 ;  /* 0x0000003500357308 */ /* 0x000ea20000000800 */
[----:B-1----:R-:W-:-:S07]  /*6b40*/  F2FP.BF16.F32.PACK_AB R6, R3, R2 ;  /* 0x000000020306723e */ /* 0x002fce00000010ff */
[----:B------:R-:W-:Y:S08]  /*6b50*/  MUFU.EX2 R54, R40 ;  /* 0x0000002800367308 */ /* 0x000ff00000000800 */
[----:B------:R-:W-:Y:S01]  /*6b60*/  MUFU.EX2 R55, R41 ;  /* 0x0000002900377308 */ /* 0x000fe20000000800 */
[----:B--2---:R-:W-:-:S07]  /*6b70*/  F2FP.BF16.F32.PACK_AB R7, R53, R52 ;  /* 0x000000343507723e */ /* 0x004fce00000010ff */
[----:B------:R-:W-:Y:S08]  /*6b80*/  MUFU.EX2 R56, R42 ;  /* 0x0000002a00387308 */ /* 0x000ff00000000800 */
[----:B------:R-:W-:Y:S08]  /*6b90*/  MUFU.EX2 R57, R43 ;  /* 0x0000002b00397308 */ /* 0x000ff00000000800 */
[----:B------:R1:W-:Y:S08]  /*6ba0*/  MUFU.EX2 R58, R36 ;  /* 0x00000024003a7308 */ /* 0x0003f00000000800 */
[----:B------:R2:W-:Y:S08]  /*6bb0*/  MUFU.EX2 R59, R37 ;  /* 0x00000025003b7308 */ /* 0x0005f00000000800 */
[----:B------:R3:W-:Y:S01]  /*6bc0*/  MUFU.EX2 R60, R38 ;  /* 0x00000026003c7308 */ /* 0x0007e20000000800 */
[----:B-1----:R-:W-:-:S07]  /*6bd0*/  IMAD.U32 R36, RZ, RZ, UR6 ;  /* 0x00000006ff247e24 */ /* 0x002fce000f8e00ff */
[----:B------:R-:W-:Y:S01]  /*6be0*/  MUFU.EX2 R61, R39 ;  /* 0x00000027003d7308 */ /* 0x000fe20000000800 */
[----:B--2---:R-:W-:-:S07]  /*6bf0*/  @!P2 IMAD.MOV.U32 R37, RZ, RZ, 0x1 ;  /* 0x00000001ff25a424 */ /* 0x004fce00078e00ff */
[----:B------:R-:W-:Y:S01]  /*6c00*/  MUFU.EX2 R62, R62 ;  /* 0x0000003e003e7308 */ /* 0x000fe20000000800 */
[----:B---3--:R-:W-:-:S07]  /*6c10*/  @P1 IMAD.MOV.U32 R38, RZ, RZ, 0x1 ;  /* 0x00000001ff261424 */ /* 0x008fce00078e00ff */
[----:B------:R-:W-:Y:S08]  /*6c20*/  MUFU.EX2 R63, R63 ;  /* 0x0000003f003f7308 */ /* 0x000ff00000000800 */
[----:B------:R-:W-:Y:S08]  /*6c30*/  MUFU.EX2 R64, R14 ;  /* 0x0000000e00407308 */ /* 0x000ff00000000800 */
[----:B------:R-:W-:Y:S08]  /*6c40*/  MUFU.EX2 R65, R15 ;  /* 0x0000000f00417308 */ /* 0x000ff00000000800 */
[----:B------:R-:W-:Y:S08]  /*6c50*/  MUFU.EX2 R66, R66 ;  /* 0x0000004200427308 */ /* 0x000ff00000000800 */
[----:B------:R-:W1:Y:S08]  /*6c60*/  MUFU.EX2 R67, R67 ;  /* 0x0000004300437308 */ /* 0x000e700000000800 */
[----:B------:R2:W-:Y:S08]  /*6c70*/  MUFU.EX2 R78, R26 ;  /* 0x0000001a004e7308 */ /* 0x0005f00000000800 */
[----:B------:R3:W4:Y:S01]  /*6c80*/  MUFU.EX2 R79, R27 ;  /* 0x0000001b004f7308 */ /* 0x0007220000000800 */
[----:B-1----:R-:W-:-:S07]  /*6c90*/  F2FP.BF16.F32.PACK_AB R14, R67, R66 ;  /* 0x00000042430e723e */ /* 0x002fce00000010ff */
[----:B------:R-:W-:Y:S01]  /*6ca0*/  MUFU.EX2 R72, R16 ;  /* 0x0000001000487308 */ /* 0x000fe20000000800 */
[----:B--2---:R-:W-:-:S07]  /*6cb0*/  F2FP.BF16.F32.PACK_AB R26, R83, R82 ;  /* 0x00000052531a723e */ /* 0x004fce00000010ff */
[----:B------:R-:W1:Y:S01]  /*6cc0*/  MUFU.EX2 R73, R17 ;  /* 0x0000001100497308 */ /* 0x000e620000000800 */
[----:B---3--:R-:W-:Y:S02]  /*6cd0*/  F2FP.BF16.F32.PACK_AB R27, R85, R84 ;  /* 0x00000054551b723e */ /* 0x008fe400000010ff */
[----:B----4-:R-:W-:Y:S02]  /*6ce0*/  F2FP.BF16.F32.PACK_AB R15, R79, R78 ;  /* 0x0000004e4f0f723e */ /* 0x010fe400000010ff */
[----:B------:R-:W-:Y:S03]  /*6cf0*/  STTM.x16 tmem[UR11], R20 ;  /* 0x00000014000079ed */ /* 0x000fe6000824000b */
[----:B------:R-:W-:Y:S08]  /*6d00*/  MUFU.EX2 R80, R18 ;  /* 0x0000001200507308 */ /* 0x000ff00000000800 */
[----:B------:R-:W2:Y:S01]  /*6d10*/  MUFU.EX2 R81, R19 ;  /* 0x0000001300517308 */ /* 0x000ea20000000800 */
[----:B-1----:R-:W-:-:S07]  /*6d20*/  F2FP.BF16.F32.PACK_AB R12, R73, R72 ;  /* 0x00000048490c723e */ /* 0x002fce00000010ff */
[----:B------:R1:W-:Y:S08]  /*6d30*/  MUFU.EX2 R68, R8 ;  /* 0x0000000800447308 */ /* 0x0003f00000000800 */
[----:B------:R3:W4:Y:S01]  /*6d40*/  MUFU.EX2 R69, R9 ;  /* 0x0000000900457308 */ /* 0x0007220000000800 */
[----:B--2---:R-:W-:-:S07]  /*6d50*/  F2FP.BF16.F32.PACK_AB R13, R81, R80 ;  /* 0x00000050510d723e */ /* 0x004fce00000010ff */
[----:B------:R2:W-:Y:S01]  /*6d60*/  MUFU.EX2 R74, R10 ;  /* 0x0000000a004a7308 */ /* 0x0005e20000000800 */
[----:B-1----:R-:W-:-:S07]  /*6d70*/  F2FP.BF16.F32.PACK_AB R8, R63, R62 ;  /* 0x0000003e3f08723e */ /* 0x002fce00000010ff */
[----:B------:R1:W5:Y:S01]  /*6d80*/  MUFU.EX2 R75, R11 ;  /* 0x0000000b004b7308 */ /* 0x0003620000000800 */
[----:B---3--:R-:W-:Y:S02]  /*6d90*/  F2FP.BF16.F32.PACK_AB R9, R65, R64 ;  /* 0x000000404109723e */ /* 0x008fe400000010ff */
[----:B----4-:R-:W-:-:S05]  /*6da0*/  F2FP.BF16.F32.PACK_AB R18, R69, R68 ;  /* 0x000000444512723e */ /* 0x010fca00000010ff */
[----:B------:R3:W-:Y:S01]  /*6db0*/  MUFU.EX2 R76, R4 ;  /* 0x00000004004c7308 */ /* 0x0007e20000000800 */
[----:B--2---:R-:W-:-:S07]  /*6dc0*/  F2FP.BF16.F32.PACK_AB R10, R59, R58 ;  /* 0x0000003a3b0a723e */ /* 0x004fce00000010ff */
[----:B------:R2:W4:Y:S01]  /*6dd0*/  MUFU.EX2 R77, R5 ;  /* 0x00000005004d7308 */ /* 0x0005220000000800 */
[----:B-1----:R-:W-:Y:S02]  /*6de0*/  F2FP.BF16.F32.PACK_AB R11, R61, R60 ;  /* 0x0000003c3d0b723e */ /* 0x002fe400000010ff */
[----:B-----5:R-:W-:-:S05]  /*6df0*/  F2FP.BF16.F32.PACK_AB R19, R75, R74 ;  /* 0x0000004a4b13723e */ /* 0x020fca00000010ff */
[----:B------:R-:W-:Y:S01]  /*6e00*/  MUFU.EX2 R70, R70 ;  /* 0x0000004600467308 */ /* 0x000fe20000000800 */
[----:B---3--:R-:W-:-:S07]  /*6e10*/  F2FP.BF16.F32.PACK_AB R4, R55, R54 ;  /* 0x000000363704723e */ /* 0x008fce00000010ff */
[----:B------:R-:W1:Y:S01]  /*6e20*/  MUFU.EX2 R71, R71 ;  /* 0x0000004700477308 */ /* 0x000e620000000800 */
[----:B--2---:R-:W-:Y:S02]  /*6e30*/  F2FP.BF16.F32.PACK_AB R5, R57, R56 ;  /* 0x000000383905723e */ /* 0x004fe400000010ff */
[----:B----4-:R-:W-:Y:S02]  /*6e40*/  F2FP.BF16.F32.PACK_AB R16, R77, R76 ;  /* 0x0000004c4d10723e */ /* 0x010fe400000010ff */
[----:B-1----:R-:W-:-:S04]  /*6e50*/  F2FP.BF16.F32.PACK_AB R17, R71, R70 ;  /* 0x000000464711723e */ /* 0x002fc800000010ff */
[----:B------:R1:W-:Y:S01]  /*6e60*/  STTM.x16 tmem[UR7+0x20], R4 ;  /* 0x00002004000079ed */ /* 0x0003e20008240007 */
[----:B------:R-:W2:Y:S01]  /*6e70*/  FENCE.VIEW.ASYNC.T ;  /* 0x00000000000073c6 */ /* 0x000ea20000000200 */
[----:B------:R3:W-:Y:S06]  /*6e80*/  MEMBAR.ALL.CTA ;  /* 0x0000000000007992 */ /* 0x0007ec0000008000 */
[----:B---3--:R-:W2:Y:S02]  /*6e90*/  FENCE.VIEW.ASYNC.S ;  /* 0x00000000000073c6 */ /* 0x008ea40000000000 */
[----:B--2---:R-:W-:Y:S06]  /*6ea0*/  BAR.SYNC.DEFER_BLOCKING 0x3, 0x100 ;  /* 0x00c4000000007b1d */ /* 0x004fec0000010000 */
[----:B------:R2:W-:Y:S01]  /*6eb0*/  @P1 SYNCS.ARRIVE.TRANS64.ART0 RZ, [UR4+0x68], R38 ;  /* 0x00006826ffff19a7 */ /* 0x0005e20008500004 */
[----:B------:R-:W-:Y:S01]  /*6ec0*/  UMOV UR4, UR17 ;  /* 0x0000001100047c82 */ /* 0x000fe20008000000 */
[----:B-1----:R-:W-:Y:S01]  /*6ed0*/  IMAD.U32 R5, RZ, RZ, UR5 ;  /* 0x00000005ff057e24 */ /* 0x002fe2000f8e00ff */
[----:B------:R2:W-:Y:S01]  /*6ee0*/  @!P2 SYNCS.ARRIVE.TRANS64.ART0 RZ, [UR9+0x40], R37 ;  /* 0x00004025ffffa9a7 */ /* 0x0005e20008500009 */
[----:B------:R-:W1:Y:S02]  /*6ef0*/  SYNCS.PHASECHK.TRANS64.TRYWAIT P1, [UR4+0x50], R36 ;  /* 0x00005024ff0075a7 */ /* 0x000e640008021104 */
[----:B-12---:R-:W-:Y:S05]  /*6f00*/  @!P1 BRA `(.L_x_56) ;  /* 0x0000003400d89947 */ /* 0x006fea0003800000 */
.L_x_132:
[----:B------:R-:W2:Y:S01]  /*6f10*/  SYNCS.PHASECHK.TRANS64.TRYWAIT P1, [UR4+0x70], R5 ;  /* 0x00007005ff0075a7 */ /* 0x000ea20008021104 */
[----:B------:R-:W3:Y:S02]  /*6f20*/  S2R R109, SR_TID.X ;  /* 0x00000000006d7919 */ /* 0x000ee40000002100 */
[----:B---3--:R-:W-:-:S05]  /*6f30*/  SHF.R.U32.HI R126, RZ, 0x2, R109 ;  /* 0x00000002ff7e7819 */ /* 0x008fca000001166d */
[----:B------:R-:W-:-:S05]  /*6f40*/  IMAD R124, R109, 0x10000, R126 ;  /* 0x000100006d7c7824 */ /* 0x000fca00078e027e */
[----:B------:R-:W-:-:S04]  /*6f50*/  LOP3.LUT R124, R124, 0x600020, RZ, 0xc0, !PT ;  /* 0x006000207c7c7812 */ /* 0x000fc800078ec0ff */
[----:B-1----:R-:W-:-:S04]  /*6f60*/  LOP3.LUT R4, R124, 0x100, RZ, 0xfc, !PT ;  /* 0x000001007c047812 */ /* 0x002fc800078efcff */
[----:B------:R-:W-:Y:S01]  /*6f70*/  R2UR UR6, R4 ;  /* 0x00000000040672ca */ /* 0x000fe200000e0000 */
[----:B--2---:R-:W-:-:S14]  /*6f80*/  @!P1 BRA `(.L_x_57) ;  /* 0x0000003400d89947 */ /* 0x004fdc0003800000 */
.L_x_134:
[----:B-1----:R-:W1:Y:S01]  /*6f90*/  LDTM.x32 R4, tmem[UR6] ;  /* 0x00000006000479ee */ /* 0x002e6200082c0000 */
[----:B------:R-:W-:Y:S01]  /*6fa0*/  NOP ;  /* 0x0000000000007918 */ /* 0x000fe20000000000 */
[----:B-1----:R-:W-:Y:S01]  /*6fb0*/  BAR.SYNC.DEFER_BLOCKING 0x3, 0x100 ;  /* 0x00c4000000007b1d */ /* 0x002fe20000010000 */
[----:B------:R-:W-:Y:S01]  /*6fc0*/  USHF.L.U32 UR5, UR14, 0x1f, URZ ;  /* 0x0000001f0e057899 */ /* 0x000fe200080006ff */
[----:B------:R-:W-:Y:S01]  /*6fd0*/  IMAD.SHL.U32 R125, R109, 0x40, RZ ;  /* 0x000000406d7d7824 */ /* 0x000fe200078e00ff */
[----:B------:R-:W-:-:S04]  /*6fe0*/  UIADD3 UR7, UPT, UPT, UR8, 0x1, URZ ;  /* 0x0000000108077890 */ /* 0x000fc8000fffe0ff */
[----:B------:R-:W-:Y:S01]  /*6ff0*/  IMAD.U32 R111, RZ, RZ, UR5 ;  /* 0x00000005ff6f7e24 */ /* 0x000fe2000f8e00ff */
[----:B------:R-:W-:-:S04]  /*7000*/  LOP3.LUT R125, R125, 0x1fc0, RZ, 0xc0, !PT ;  /* 0x00001fc07d7d7812 */ /* 0x000fc800078ec0ff */
[----:B------:R-:W-:Y:S01]  /*7010*/  LOP3.LUT R126, R125, 0x20, R126, 0xf8, !PT ;  /* 0x000000207d7e7812 */ /* 0x000fe200078ef87e */
[----:B------:R-:W1:Y:S04]  /*7020*/  LDS.128 R112, [R110+UR4+0x30810] ;  /* 0x030810046e707984 */ /* 0x000e680008000c00 */
[----:B------:R-:W2:Y:S04]  /*7030*/  LDS.128 R40, [R110+UR4+0x30800] ;  /* 0x030800046e287984 */ /* 0x000ea80008000c00 */
[----:B------:R-:W3:Y:S04]  /*7040*/  LDS.128 R36, [R110+UR4+0x30830] ;  /* 0x030830046e247984 */ /* 0x000ee80008000c00 */
[----:B------:R-:W4:Y:S04]  /*7050*/  LDS.128 R120, [R110+UR4+0x30820] ;  /* 0x030820046e787984 */ /* 0x000f280008000c00 */
[----:B------:R-:W5:Y:S01]  /*7060*/  LDS.128 R116, [R110+UR4+0x30850] ;  /* 0x030850046e747984 */ /* 0x000f620008000c00 */
[----:B-1----:R-:W-:-:S02]  /*7070*/  FADD2 R8, R8.F32x2.HI_LO, -R112.F32x2.HI_LO ;  /* 0x800000700808724b */ /* 0x002fc40000000000 */
[----:B------:R-:W-:Y:S02]  /*7080*/  FADD2 R10, R10.F32x2.HI_LO, -R114.F32x2.HI_LO ;  /* 0x800000720a0a724b */ /* 0x000fe40000000000 */
[----:B------:R-:W-:Y:S01]  /*7090*/  FMUL2 R8, R44.F32x2.HI_LO, R8.F32x2.HI_LO ;  /* 0x000000082c08724a */ /* 0x000fe20000000000 */
[----:B------:R-:W1:Y:S01]  /*70a0*/  LDS.128 R112, [R110+UR4+0x30840] ;  /* 0x030840046e707984 */ /* 0x000e620008000c00 */
[----:B------:R-:W-:Y:S02]  /*70b0*/  FMUL2 R10, R46.F32x2.HI_LO, R10.F32x2.HI_LO ;  /* 0x0000000a2e0a724a */ /* 0x000fe40000000000 */
[----:B--2---:R-:W-:Y:S01]  /*70c0*/  FADD2 R40, R4.F32x2.HI_LO, -R40.F32x2.HI_LO ;  /* 0x800000280428724b */ /* 0x004fe20000000000 */
[----:B------:R-:W2:Y:S01]  /*70d0*/  LDS.128 R44, [R110+UR4+0x30870] ;  /* 0x030870046e2c7984 */ /* 0x000ea20008000c00 */
[----:B------:R-:W-:Y:S02]  /*70e0*/  FADD2 R42, R6.F32x2.HI_LO, -R42.F32x2.HI_LO ;  /* 0x8000002a062a724b */ /* 0x000fe40000000000 */
[----:B------:R-:W-:Y:S01]  /*70f0*/  FMUL2 R40, R48.F32x2.HI_LO, R40.F32x2.HI_LO ;  /* 0x000000283028724a */ /* 0x000fe20000000000 */
[----:B------:R1:W2:Y:S01]  /*7100*/  LDS.128 R4, [R110+UR4+0x30860] ;  /* 0x030860046e047984 */ /* 0x0002a20008000c00 */
[----:B------:R1:W2:Y:S01]  /*7110*/  SYNCS.PHASECHK.TRANS64.TRYWAIT P1, [UR4+0x88], R111 ;  /* 0x0000886fff0075a7 */ /* 0x0002a20008021104 */
[----:B------:R-:W-:Y:S01]  /*7120*/  IADD3 R48, PT, PT, R126, UR4, R126 ;  /* 0x000000047e307c10 */ /* 0x000fe2000fffe07e */
[----:B---3--:R-:W-:-:S02]  /*7130*/  FADD2 R16, R16.F32x2.HI_LO, -R36.F32x2.HI_LO ;  /* 0x800000241010724b */ /* 0x008fc40000000000 */
[----:B------:R-:W-:Y:S01]  /*7140*/  FADD2 R18, R18.F32x2.HI_LO, -R38.F32x2.HI_LO ;  /* 0x800000261212724b */ /* 0x000fe20000000000 */
[C---:B------:R-:W-:Y:S01]  /*7150*/  IADD3 R125, PT, PT, R48.reuse, 0x2c420, RZ ;  /* 0x0002c420307d7810 */ /* 0x040fe20007ffe0ff */
[----:B------:R-:W-:Y:S02]  /*7160*/  VIADD R126, R48, 0x2c430 ;  /* 0x0002c430307e7836 */ /* 0x000fe40000000000 */
[----:B------:R-:W-:Y:S02]  /*7170*/  FMUL2 R16, R82.F32x2.HI_LO, R16.F32x2.HI_LO ;  /* 0x000000105210724a */ /* 0x000fe40000000000 */
[----:B------:R-:W-:Y:S01]  /*7180*/  VIADD R128, R48, 0x28420 ;  /* 0x0002842030807836 */ /* 0x000fe20000000000 */
[----:B------:R-:W-:Y:S01]  /*7190*/  SHF.R.U32.HI R36, RZ, 0x3, R125 ;  /* 0x00000003ff247819 */ /* 0x000fe2000001167d */
[----:B------:R-:W-:Y:S01]  /*71a0*/  FMUL2 R18, R84.F32x2.HI_LO, R18.F32x2.HI_LO ;  /* 0x000000125412724a */ /* 0x000fe20000000000 */
[----:B------:R-:W-:Y:S01]  /*71b0*/  SHF.R.U32.HI R37, RZ, 0x3, R126 ;  /* 0x00000003ff257819 */ /* 0x000fe2000001167e */
[C---:B------:R-:W-:Y:S01]  /*71c0*/  VIADD R84, R48.reuse, 0x28410 ;  /* 0x0002841030547836 */ /* 0x040fe20000000000 */
[----:B------:R-:W-:Y:S01]  /*71d0*/  LOP3.LUT R125, R125, 0x70, R36, 0x78, !PT ;  /* 0x000000707d7d7812 */ /* 0x000fe200078e7824 */
[----:B------:R-:W-:Y:S01]  /*71e0*/  VIADD R36, R48, 0x2c410 ;  /* 0x0002c41030247836 */ /* 0x000fe20000000000 */
[----:B------:R-:W-:Y:S01]  /*71f0*/  LOP3.LUT R126, R126, 0x70, R37, 0x78, !PT ;  /* 0x000000707e7e7812 */ /* 0x000fe200078e7825 */
[C---:B------:R-:W-:Y:S01]  /*7200*/  VIADD R37, R48.reuse, 0x2c400 ;  /* 0x0002c40030257836 */ /* 0x040fe20000000000 */
[----:B------:R-:W-:Y:S01]  /*7210*/  IADD3 R127, PT, PT, R48, 0x28430, RZ ;  /* 0x00028430307f7810 */ /* 0x000fe20007ffe0ff */
[----:B----4-:R-:W-:Y:S01]  /*7220*/  FADD2 R12, R12.F32x2.HI_LO, -R120.F32x2.HI_LO ;  /* 0x800000780c0c724b */ /* 0x010fe20000000000 */
[----:B------:R-:W-:Y:S01]  /*7230*/  SHF.R.U32.HI R83, RZ, 0x3, R36 ;  /* 0x00000003ff537819 */ /* 0x000fe20000011624 */
[----:B------:R-:W-:Y:S01]  /*7240*/  FADD2 R14, R14.F32x2.HI_LO, -R122.F32x2.HI_LO ;  /* 0x8000007a0e0e724b */ /* 0x000fe20000000000 */
[----:B------:R-:W-:Y:S01]  /*7250*/  SHF.R.U32.HI R82, RZ, 0x3, R37 ;  /* 0x00000003ff527819 */ /* 0x000fe20000011625 */
[----:B-----5:R-:W-:Y:S01]  /*7260*/  FADD2 R24, R24.F32x2.HI_LO, -R116.F32x2.HI_LO ;  /* 0x800000741818724b */ /* 0x020fe20000000000 */
[----:B------:R-:W-:Y:S01]  /*7270*/  IADD3 R48, PT, PT, R48, 0x28400, RZ ;  /* 0x0002840030307810 */ /* 0x000fe20007ffe0ff */
[----:B------:R-:W-:Y:S01]  /*7280*/  FADD2 R26, R26.F32x2.HI_LO, -R118.F32x2.HI_LO ;  /* 0x800000761a1a724b */ /* 0x000fe20000000000 */
[----:B------:R-:W-:Y:S01]  /*7290*/  LOP3.LUT R83, R36, 0x70, R83, 0x78, !PT ;  /* 0x0000007024537812 */ /* 0x000fe200078e7853 */
[----:B------:R-:W-:Y:S01]  /*72a0*/  FMUL2 R42, R50.F32x2.HI_LO, R42.F32x2.HI_LO ;  /* 0x0000002a322a724a */ /* 0x000fe20000000000 */
[----:B------:R-:W-:Y:S01]  /*72b0*/  LOP3.LUT R82, R37, 0x70, R82, 0x78, !PT ;  /* 0x0000007025527812 */ /* 0x000fe200078e7852 */
[----:B------:R-:W-:Y:S01]  /*72c0*/  FMUL2 R86, R86.F32x2.HI_LO, R12.F32x2.HI_LO ;  /* 0x0000000c5656724a */ /* 0x000fe20000000000 */
[----:B------:R-:W-:Y:S01]  /*72d0*/  SHF.R.U32.HI R36, RZ, 0x3, R127 ;  /* 0x00000003ff247819 */ /* 0x000fe2000001167f */
[----:B------:R-:W-:Y:S01]  /*72e0*/  FMUL2 R88, R88.F32x2.HI_LO, R14.F32x2.HI_LO ;  /* 0x0000000e5858724a */ /* 0x000fe20000000000 */
[----:B------:R-:W-:Y:S01]  /*72f0*/  SHF.R.U32.HI R37, RZ, 0x3, R128 ;  /* 0x00000003ff257819 */ /* 0x000fe20000011680 */
[----:B-1----:R-:W-:Y:S01]  /*7300*/  FADD2 R20, R20.F32x2.HI_LO, -R112.F32x2.HI_LO ;  /* 0x800000701414724b */ /* 0x002fe20000000000 */
[----:B------:R-:W-:Y:S01]  /*7310*/  SHF.R.U32.HI R85, RZ, 0x3, R48 ;  /* 0x00000003ff557819 */ /* 0x000fe20000011630 */
[----:B------:R-:W-:Y:S01]  /*7320*/  FADD2 R22, R22.F32x2.HI_LO, -R114.F32x2.HI_LO ;  /* 0x800000721616724b */ /* 0x000fe20000000000 */
[----:B------:R-:W-:Y:S01]  /*7330*/  SHF.R.U32.HI R13, RZ, 0x3, R84 ;  /* 0x00000003ff0d7819 */ /* 0x000fe20000011654 */
[----:B--2---:R-:W-:Y:S01]  /*7340*/  FADD2 R32, R32.F32x2.HI_LO, -R44.F32x2.HI_LO ;  /* 0x8000002c2020724b */ /* 0x004fe20000000000 */
[----:B------:R-:W-:Y:S01]  /*7350*/  IADD3 R110, PT, PT, R110, UR4, RZ ;  /* 0x000000046e6e7c10 */ /* 0x000fe2000fffe0ff */
[----:B------:R-:W-:Y:S01]  /*7360*/  FADD2 R34, R34.F32x2.HI_LO, -R46.F32x2.HI_LO ;  /* 0x8000002e2222724b */ /* 0x000fe20000000000 */
[----:B------:R-:W-:Y:S01]  /*7370*/  LOP3.LUT R127, R127, 0x70, R36, 0x78, !PT ;  /* 0x000000707f7f7812 */ /* 0x000fe200078e7824 */
[----:B------:R-:W-:Y:S01]  /*7380*/  FADD2 R28, R28.F32x2.HI_LO, -R4.F32x2.HI_LO ;  /* 0x800000041c1c724b */ /* 0x000fe20000000000 */
[----:B------:R-:W-:Y:S01]  /*7390*/  SHF.R.U32.HI R4, RZ, 0x3, R109 ;  /* 0x00000003ff047819 */ /* 0x000fe2000001166d */
[----:B------:R-:W-:Y:S01]  /*73a0*/  FADD2 R30, R30.F32x2.HI_LO, -R6.F32x2.HI_LO ;  /* 0x800000061e1e724b */ /* 0x000fe20000000000 */
[----:B------:R-:W-:Y:S01]  /*73b0*/  LOP3.LUT R128, R128, 0x70, R37, 0x78, !PT ;  /* 0x0000007080807812 */ /* 0x000fe200078e7825 */
[----:B------:R-:W-:Y:S01]  /*73c0*/  FMUL2 R92, R92.F32x2.HI_LO, R24.F32x2.HI_LO ;  /* 0x000000185c5c724a */ /* 0x000fe20000000000 */
[----:B------:R-:W-:Y:S01]  /*73d0*/  LOP3.LUT R111, R4, 0x10, RZ, 0xc0, !PT ;  /* 0x00000010046f7812 */ /* 0x000fe200078ec0ff */
[----:B------:R-:W-:Y:S01]  /*73e0*/  FMUL2 R102, R102.F32x2.HI_LO, R26.F32x2.HI_LO ;  /* 0x0000001a6666724a */ /* 0x000fe20000000000 */
[----:B------:R-:W-:Y:S01]  /*73f0*/  LOP3.LUT R85, R48, 0x70, R85, 0x78, !PT ;  /* 0x0000007030557812 */ /* 0x000fe200078e7855 */
[----:B------:R-:W-:Y:S01]  /*7400*/  FMUL2 R20, R94.F32x2.HI_LO, R20.F32x2.HI_LO ;  /* 0x000000145e14724a */ /* 0x000fe20000000000 */
[----:B------:R-:W-:Y:S01]  /*7410*/  F2FP.BF16.F32.PACK_AB R36, R41, R40 ;  /* 0x000000282924723e */ /* 0x000fe200000010ff */
[----:B------:R-:W-:Y:S01]  /*7420*/  FMUL2 R22, R104.F32x2.HI_LO, R22.F32x2.HI_LO ;  /* 0x000000166816724a */ /* 0x000fe20000000000 */
[----:B------:R-:W-:Y:S01]  /*7430*/  F2FP.BF16.F32.PACK_AB R37, R43, R42 ;  /* 0x0000002a2b25723e */ /* 0x000fe200000010ff */
[----:B------:R-:W-:Y:S01]  /*7440*/  FMUL2 R32, R96.F32x2.HI_LO, R32.F32x2.HI_LO ;  /* 0x000000206020724a */ /* 0x000fe20000000000 */
[----:B------:R-:W-:Y:S01]  /*7450*/  LOP3.LUT R84, R84, 0x70, R13, 0x78, !PT ;  /* 0x0000007054547812 */ /* 0x000fe200078e780d */
[----:B------:R-:W-:Y:S01]  /*7460*/  FMUL2 R34, R98.F32x2.HI_LO, R34.F32x2.HI_LO ;  /* 0x000000226222724a */ /* 0x000fe20000000000 */
[----:B------:R-:W-:Y:S01]  /*7470*/  F2FP.BF16.F32.PACK_AB R38, R9, R8 ;  /* 0x000000080926723e */ /* 0x000fe200000010ff */
[----:B------:R-:W-:Y:S01]  /*7480*/  FMUL2 R28, R90.F32x2.HI_LO, R28.F32x2.HI_LO ;  /* 0x0000001c5a1c724a */ /* 0x000fe20000000000 */
[----:B------:R-:W-:Y:S01]  /*7490*/  F2FP.BF16.F32.PACK_AB R39, R11, R10 ;  /* 0x0000000a0b27723e */ /* 0x000fe200000010ff */
[----:B------:R-:W-:Y:S01]  /*74a0*/  FMUL2 R30, R100.F32x2.HI_LO, R30.F32x2.HI_LO ;  /* 0x0000001e641e724a */ /* 0x000fe20000000000 */
[----:B------:R-:W-:Y:S01]  /*74b0*/  F2FP.BF16.F32.PACK_AB R42, R17, R16 ;  /* 0x00000010112a723e */ /* 0x000fe200000010ff */
[----:B------:R-:W-:Y:S01]  /*74c0*/  IMAD.IADD R111, R124, 0x1, -R111 ;  /* 0x000000017c6f7824 */ /* 0x000fe200078e0a6f */
[----:B------:R-:W-:-:S02]  /*74d0*/  F2FP.BF16.F32.PACK_AB R43, R19, R18 ;  /* 0x00000012132b723e */ /* 0x000fc400000010ff */
[----:B------:R-:W-:Y:S02]  /*74e0*/  F2FP.BF16.F32.PACK_AB R40, R87, R86 ;  /* 0x000000565728723e */ /* 0x000fe400000010ff */
[----:B------:R-:W-:Y:S02]  /*74f0*/  F2FP.BF16.F32.PACK_AB R41, R89, R88 ;  /* 0x000000585929723e */ /* 0x000fe400000010ff */
[----:B------:R-:W-:Y:S02]  /*7500*/  F2FP.BF16.F32.PACK_AB R46, R93, R92 ;  /* 0x0000005c5d2e723e */ /* 0x000fe400000010ff */
[----:B------:R-:W-:Y:S02]  /*7510*/  F2FP.BF16.F32.PACK_AB R47, R103, R102 ;  /* 0x00000066672f723e */ /* 0x000fe400000010ff */
[----:B------:R-:W-:Y:S02]  /*7520*/  F2FP.BF16.F32.PACK_AB R44, R21, R20 ;  /* 0x00000014152c723e */ /* 0x000fe400000010ff */
[----:B------:R-:W-:-:S02]  /*7530*/  F2FP.BF16.F32.PACK_AB R45, R23, R22 ;  /* 0x00000016172d723e */ /* 0x000fc400000010ff */
[----:B------:R-:W-:Y:S02]  /*7540*/  F2FP.BF16.F32.PACK_AB R50, R33, R32 ;  /* 0x000000202132723e */ /* 0x000fe400000010ff */
[----:B------:R-:W-:Y:S02]  /*7550*/  F2FP.BF16.F32.PACK_AB R51, R35, R34 ;  /* 0x000000222333723e */ /* 0x000fe400000010ff */
[----:B------:R-:W-:Y:S02]  /*7560*/  F2FP.BF16.F32.PACK_AB R48, R29, R28 ;  /* 0x0000001c1d30723e */ /* 0x000fe400000010ff */
[----:B------:R-:W-:Y:S02]  /*7570*/  F2FP.BF16.F32.PACK_AB R49, R31, R30 ;  /* 0x0000001e1f31723e */ /* 0x000fe400000010ff */
[----:B------:R-:W-:Y:S01]  /*7580*/  LOP3.LUT R4, R124, 0x140, RZ, 0xfc, !PT ;  /* 0x000001407c047812 */ /* 0x000fe200078efcff */
[----:B------:R-:W-:Y:S06]  /*7590*/  @!P1 BRA `(.L_x_58) ;  /* 0x0000003000749947 */ /* 0x000fec0003800000 */
.L_x_136:
[----:B------:R-:W-:Y:S01]  /*75a0*/  R2UR UR6, R111 ;  /* 0x000000006f0672ca */ /* 0x000fe200000e0000 */
[----:B------:R-:W-:Y:S01]  /*75b0*/  STS.128 [R85], R36 ;  /* 0x0000002455007388 */ /* 0x000fe20000000c00 */
[----:B------:R-:W-:Y:S02]  /*75c0*/  R2UR UR5, R4 ;  /* 0x00000000040572ca */ /* 0x000fe400000e0000 */
[----:B------:R-:W-:Y:S01]  /*75d0*/  ELECT P1, URZ, PT ;  /* 0x0000000000ff782f */ /* 0x000fe20003820000 */
[----:B------:R-:W-:Y:S01]  /*75e0*/  STS.128 [R84], R40 ;  /* 0x0000002854007388 */ /* 0x000fe20000000c00 */
[----:B------:R-:W-:Y:S02]  /*75f0*/  UISETP.NE.AND UP0, UPT, UR7, 0x2, UPT ;  /* 0x000000020700788c */ /* 0x000fe4000bf05270 */
[----:B------:R-:W-:Y:S01]  /*7600*/  UIADD3 UR15, UPT, UPT, UR15, 0x1, URZ ;  /* 0x000000010f0f7890 */ /* 0x000fe2000fffe0ff */
[----:B------:R-:W-:Y:S01]  /*7610*/  STS.128 [R128], R44 ;  /* 0x0000002c80007388 */ /* 0x000fe20000000c00 */
[----:B------:R-:W-:-:S02]  /*7620*/  USEL UR8, UR7, URZ, UP0 ;  /* 0x000000ff07087287 */ /* 0x000fc40008000000 */
[----:B------:R-:W-:Y:S01]  /*7630*/  ULOP3.LUT UR14, UR14, 0x1, URZ, 0x3c, !UPT ;  /* 0x000000010e0e7892 */ /* 0x000fe2000f8e3cff */
[----:B------:R-:W-:Y:S01]  /*7640*/  STTM.x16 tmem[UR6+0x100], R36 ;  /* 0x00010024000079ed */ /* 0x000fe20008240006 */
[----:B------:R-:W-:Y:S01]  /*7650*/  STS.128 [R127], R48 ;  /* 0x000000307f007388 */ /* 0x000fe20000000c00 */
[----:B------:R-:W-:Y:S02]  /*7660*/  ULOP3.LUT UR16, UR16, 0x1, URZ, 0x3c, !UPT ;  /* 0x0000000110107892 */ /* 0x000fe4000f8e3cff */
[----:B------:R-:W-:Y:S01]  /*7670*/  ULOP3.LUT UR13, UR13, 0x1, URZ, 0x3c, !UPT ;  /* 0x000000010d0d7892 */ /* 0x000fe2000f8e3cff */
[----:B-1----:R-:W1:Y:S01]  /*7680*/  LDTM.x32 R4, tmem[UR5] ;  /* 0x00000005000479ee */ /* 0x002e6200082c0000 */
[----:B------:R-:W-:Y:S01]  /*7690*/  NOP ;  /* 0x0000000000007918 */ /* 0x000fe20000000000 */
[----:B-1----:R-:W-:Y:S01]  /*76a0*/  BAR.SYNC.DEFER_BLOCKING 0x3, 0x100 ;  /* 0x00c4000000007b1d */ /* 0x002fe20000010000 */
[----:B------:R-:W-:-:S05]  /*76b0*/  R2UR UR5, R111 ;  /* 0x000000006f0572ca */ /* 0x000fca00000e0000 */
[----:B------:R-:W1:Y:S04]  /*76c0*/  LDS.128 R100, [R110+0x30900] ;  /* 0x030900006e647984 */ /* 0x000e680000000c00 */
[----:B------:R-:W2:Y:S04]  /*76d0*/  LDS.128 R112, [R110+0x30910] ;  /* 0x030910006e707984 */ /* 0x000ea80000000c00 */
[----:B------:R-:W3:Y:S04]  /*76e0*/  LDS.128 R96, [R110+0x30930] ;  /* 0x030930006e607984 */ /* 0x000ee80000000c00 */
[----:B------:R-:W4:Y:S04]  /*76f0*/  LDS.128 R92, [R110+0x30920] ;  /* 0x030920006e5c7984 */ /* 0x000f280000000c00 */
[----:B------:R-:W5:Y:S04]  /*7700*/  LDS.128 R88, [R110+0x30950] ;  /* 0x030950006e587984 */ /* 0x000f680000000c00 */
[----:B------:R-:W5:Y:S04]  /*7710*/  LDS.128 R84, [R110+0x30940] ;  /* 0x030940006e547984 */ /* 0x000f680000000c00 */
[----:B------:R-:W5:Y:S04]  /*7720*/  LDS.128 R36, [R110+0x30970] ;  /* 0x030970006e247984 */ /* 0x000f680000000c00 */
[----:B------:R-:W5:Y:S01]  /*7730*/  LDS.128 R40, [R110+0x30960] ;  /* 0x030960006e287984 */ /* 0x000f620000000c00 */
[----:B-1----:R-:W-:-:S02]  /*7740*/  FADD2 R4, R4.F32x2.HI_LO, -R100.F32x2.HI_LO ;  /* 0x800000640404724b */ /* 0x002fc40000000000 */
[----:B------:R-:W-:Y:S02]  /*7750*/  FADD2 R6, R6.F32x2.HI_LO, -R102.F32x2.HI_LO ;  /* 0x800000660606724b */ /* 0x000fe40000000000 */
[----:B--2---:R-:W-:Y:S02]  /*7760*/  FADD2 R8, R8.F32x2.HI_LO, -R112.F32x2.HI_LO ;  /* 0x800000700808724b */ /* 0x004fe40000000000 */
[----:B------:R-:W-:Y:S02]  /*7770*/  FADD2 R10, R10.F32x2.HI_LO, -R114.F32x2.HI_LO ;  /* 0x800000720a0a724b */ /* 0x000fe40000000000 */
[----:B---3--:R-:W-:Y:S02]  /*7780*/  FADD2 R16, R16.F32x2.HI_LO, -R96.F32x2.HI_LO ;  /* 0x800000601010724b */ /* 0x008fe40000000000 */
[----:B------:R-:W-:Y:S02]  /*7790*/  FADD2 R18, R18.F32x2.HI_LO, -R98.F32x2.HI_LO ;  /* 0x800000621212724b */ /* 0x000fe40000000000 */
[----:B----4-:R-:W-:-:S02]  /*77a0*/  FADD2 R12, R12.F32x2.HI_LO, -R92.F32x2.HI_LO ;  /* 0x8000005c0c0c724b */ /* 0x010fc40000000000 */
[----:B------:R-:W-:Y:S02]  /*77b0*/  FADD2 R14, R14.F32x2.HI_LO, -R94.F32x2.HI_LO ;  /* 0x8000005e0e0e724b */ /* 0x000fe40000000000 */
[----:B-----5:R-:W-:Y:S02]  /*77c0*/  FADD2 R24, R24.F32x2.HI_LO, -R88.F32x2.HI_LO ;  /* 0x800000581818724b */ /* 0x020fe40000000000 */
[----:B------:R-:W-:Y:S02]  /*77d0*/  FADD2 R26, R26.F32x2.HI_LO, -R90.F32x2.HI_LO ;  /* 0x8000005a1a1a724b */ /* 0x000fe40000000000 */
[----:B------:R-:W-:Y:S02]  /*77e0*/  FADD2 R20, R20.F32x2.HI_LO, -R84.F32x2.HI_LO ;  /* 0x800000541414724b */ /* 0x000fe40000000000 */
[----:B------:R-:W-:Y:S02]  /*77f0*/  FADD2 R22, R22.F32x2.HI_LO, -R86.F32x2.HI_LO ;  /* 0x800000561616724b */ /* 0x000fe40000000000 */
[----:B------:R-:W-:-:S02]  /*7800*/  FMUL2 R4, R54.F32x2.HI_LO, R4.F32x2.HI_LO ;  /* 0x000000043604724a */ /* 0x000fc40000000000 */
[----:B------:R-:W-:Y:S02]  /*7810*/  FADD2 R32, R32.F32x2.HI_LO, -R36.F32x2.HI_LO ;  /* 0x800000242020724b */ /* 0x000fe40000000000 */
[----:B------:R-:W-:Y:S01]  /*7820*/  FADD2 R34, R34.F32x2.HI_LO, -R38.F32x2.HI_LO ;  /* 0x800000262222724b */ /* 0x000fe20000000000 */
[----:B------:R-:W-:Y:S01]  /*7830*/  F2FP.BF16.F32.PACK_AB R4, R5, R4 ;  /* 0x000000040504723e */ /* 0x000fe200000010ff */
[----:B------:R-:W-:Y:S02]  /*7840*/  FADD2 R28, R28.F32x2.HI_LO, -R40.F32x2.HI_LO ;  /* 0x800000281c1c724b */ /* 0x000fe40000000000 */
[----:B------:R-:W-:Y:S02]  /*7850*/  FADD2 R30, R30.F32x2.HI_LO, -R42.F32x2.HI_LO ;  /* 0x8000002a1e1e724b */ /* 0x000fe40000000000 */
[----:B------:R-:W-:Y:S02]  /*7860*/  FMUL2 R2, R2.F32x2.HI_LO, R8.F32x2.HI_LO ;  /* 0x000000080202724a */ /* 0x000fe40000000000 */
[----:B------:R-:W-:-:S02]  /*7870*/  FMUL2 R10, R52.F32x2.HI_LO, R10.F32x2.HI_LO ;  /* 0x0000000a340a724a */ /* 0x000fc40000000000 */
[----:B------:R-:W-:Y:S01]  /*7880*/  FMUL2 R56, R56.F32x2.HI_LO, R6.F32x2.HI_LO ;  /* 0x000000063838724a */ /* 0x000fe20000000000 */
[----:B------:R-:W-:Y:S01]  /*7890*/  F2FP.BF16.F32.PACK_AB R6, R3, R2 ;  /* 0x000000020306723e */ /* 0x000fe200000010ff */
        /* <DEDUP_REMOVED lines=24> */
[----:B------:R1:W-:Y:S01]  /*7a20*/  STS.128 [R82], R4 ;  /* 0x0000000452007388 */ /* 0x0003e20000000c00 */
[----:B------:R-:W-:-:S02]  /*7a30*/  F2FP.BF16.F32.PACK_AB R16, R29, R28 ;  /* 0x0000001c1d10723e */ /* 0x000fc400000010ff */
[----:B------:R-:W-:Y:S01]  /*7a40*/  F2FP.BF16.F32.PACK_AB R17, R31, R30 ;  /* 0x0000001e1f11723e */ /* 0x000fe200000010ff */
[----:B------:R1:W-:Y:S04]  /*7a50*/  STS.128 [R83], R8 ;  /* 0x0000000853007388 */ /* 0x0003e80000000c00 */
[----:B------:R1:W-:Y:S01]  /*7a60*/  STS.128 [R125], R12 ;  /* 0x0000000c7d007388 */ /* 0x0003e20000000c00 */
[----:B------:R1:W-:Y:S03]  /*7a70*/  STTM.x16 tmem[UR5+0x120], R4 ;  /* 0x00012004000079ed */ /* 0x0003e60008240005 */
[----:B------:R1:W-:Y:S01]  /*7a80*/  STS.128 [R126], R16 ;  /* 0x000000107e007388 */ /* 0x0003e20000000c00 */
[----:B------:R-:W-:-:S02]  /*7a90*/  USEL UR5, URZ, 0x1, UP0 ;  /* 0x00000001ff057887 */ /* 0x000fc40008000000 */
[----:B------:R-:W-:Y:S01]  /*7aa0*/  UISETP.NE.AND UP0, UPT, UR15, URZ, UPT ;  /* 0x000000ff0f00728c */ /* 0x000fe2000bf05270 */
[----:B------:R-:W2:Y:S01]  /*7ab0*/  FENCE.VIEW.ASYNC.T ;  /* 0x00000000000073c6 */ /* 0x000ea20000000200 */
[----:B------:R3:W-:Y:S06]  /*7ac0*/  MEMBAR.ALL.CTA ;  /* 0x0000000000007992 */ /* 0x0007ec0000008000 */
[----:B---3--:R-:W2:Y:S01]  /*7ad0*/  FENCE.VIEW.ASYNC.S ;  /* 0x00000000000073c6 */ /* 0x008ea20000000000 */
[----:B------:R-:W-:Y:S01]  /*7ae0*/  ULOP3.LUT UR12, UR12, UR5, URZ, 0x3c, !UPT ;  /* 0x000000050c0c7292 */ /* 0x000fe2000f8e3cff */
[----:B--2---:R-:W-:Y:S06]  /*7af0*/  BAR.SYNC.DEFER_BLOCKING 0x3, 0x100 ;  /* 0x00c4000000007b1d */ /* 0x004fec0000010000 */
[----:B------:R1:W-:Y:S01]  /*7b00*/  @!P2 SYNCS.ARRIVE.TRANS64.ART0 RZ, [UR4+0x58], R107 ;  /* 0x0000586bffffa9a7 */ /* 0x0003e20008500004 */
[----:B------:R1:W-:Y:S01]  /*7b10*/  @P1 SYNCS.ARRIVE.TRANS64.ART0 RZ, [UR4+0x80], R106 ;  /* 0x0000806affff19a7 */ /* 0x0003e20008500004 */
[----:B------:R-:W-:Y:S05]  /*7b20*/  BRA.U UP0, `(.L_x_59) ;  /* 0xffffffe500207547 */ /* 0x000fea000b83ffff */
.L_x_53:
[----:B--2---:R-:W2:Y:S01]  /*7b30*/  S2R R2, SR_CgaCtaId ;  /* 0x0000000000027919 */ /* 0x004ea20000008800 */
[----:B------:R-:W-:Y:S01]  /*7b40*/  MOV R3, 0x400 ;  /* 0x0000040000037802 */ /* 0x000fe20000000f00 */
[----:B------:R-:W3:Y:S01]  /*7b50*/  S2UR UR10, SR_CTAID.X ;  /* 0x00000000000a79c3 */ /* 0x000ee20000002500 */
[----:B------:R-:W4:Y:S02]  /*7b60*/  S2R R70, SR_TID.X ;  /* 0x0000000000467919 */ /* 0x000f240000002100 */
[----:B--2---:R-:W-:-:S04]  /*7b70*/  LEA R2, R2, R3, 0x18 ;  /* 0x0000000302027211 */ /* 0x004fc800078ec0ff */
[----:B------:R-:W2:Y:S01]  /*7b80*/  SYNCS.PHASECHK.TRANS64.TRYWAIT P0, [R2+URZ+0x90], RZ ;  /* 0x000090ff020075a7 */ /* 0x000ea200080011ff */
[----:B----4-:R-:W-:Y:S01]  /*7b90*/  SHF.R.U32.HI R73, RZ, 0x1, R70 ;  /* 0x00000001ff497819 */ /* 0x010fe20000011646 */
[----:B------:R-:W-:-:S04]  /*7ba0*/  IMAD.SHL.U32 R3, R70, 0x80, RZ ;  /* 0x0000008046037824 */ /* 0x000fc800078e00ff */
[----:B------:R-:W-:Y:S01]  /*7bb0*/  IMAD R69, R70, 0x10000, R73 ;  /* 0x0001000046457824 */ /* 0x000fe200078e0249 */
[----:B-1----:R-:W-:-:S04]  /*7bc0*/  LOP3.LUT R5, R3, 0x3f80, RZ, 0xc0, !PT ;  /* 0x00003f8003057812 */ /* 0x002fc800078ec0ff */
[----:B------:R-:W-:Y:S01]  /*7bd0*/  LOP3.LUT R69, R69, 0x600040, RZ, 0xc0, !PT ;  /* 0x0060004045457812 */ /* 0x000fe200078ec0ff */
[----:B------:R-:W-:-:S03]  /*7be0*/  IMAD.IADD R68, R2, 0x1, R5 ;  /* 0x0000000102447824 */ /* 0x000fc600078e0205 */
[C---:B------:R-:W-:Y:S01]  /*7bf0*/  LOP3.LUT R4, R69.reuse, 0xa0, RZ, 0xfc, !PT ;  /* 0x000000a045047812 */ /* 0x040fe200078efcff */
[C---:B------:R-:W-:Y:S01]  /*7c00*/  VIADD R11, R68.reuse, 0x20400 ;  /* 0x00020400440b7836 */ /* 0x040fe20000000000 */
[----:B------:R-:W-:Y:S01]  /*7c10*/  LOP3.LUT R69, R69, 0x80, RZ, 0xfc, !PT ;  /* 0x0000008045457812 */ /* 0x000fe200078efcff */
[----:B------:R-:W-:Y:S01]  /*7c20*/  VIADD R9, R68, 0x20410 ;  /* 0x0002041044097836 */ /* 0x000fe20000000000 */
[----:B------:R-:W-:Y:S02]  /*7c30*/  R2UR UR4, R4 ;  /* 0x00000000040472ca */ /* 0x000fe400000e0000 */
[----:B------:R-:W-:Y:S01]  /*7c40*/  R2UR UR5, R69 ;  /* 0x00000000450572ca */ /* 0x000fe200000e0000 */
[----:B--23--:R-:W-:-:S14]  /*7c50*/  @!P0 BRA `(.L_x_60) ;  /* 0x0000002800e48947 */ /* 0x00cfdc0003800000 */
.L_x_137:
[C---:B------:R-:W-:Y:S01]  /*7c60*/  VIADD R7, R68.reuse, 0x20420 ;  /* 0x0002042044077836 */ /* 0x040fe20000000000 */
[----:B------:R-:W-:Y:S01]  /*7c70*/  SHF.R.U32.HI R86, RZ, 0x3, R11 ;  /* 0x00000003ff567819 */ /* 0x000fe2000001160b */
[C---:B------:R-:W-:Y:S01]  /*7c80*/  VIADD R5, R68.reuse, 0x20430 ;  /* 0x0002043044057836 */ /* 0x040fe20000000000 */
[----:B------:R-:W-:Y:S01]  /*7c90*/  SHF.R.U32.HI R84, RZ, 0x3, R9 ;  /* 0x00000003ff547819 */ /* 0x000fe20000011609 */
[----:B------:R-:W2:Y:S01]  /*7ca0*/  LDTM.x32 R36, tmem[UR5] ;  /* 0x00000005002479ee */ /* 0x000ea200082c0000 */
[----:B------:R-:W-:Y:S01]  /*7cb0*/  SHF.R.U32.HI R82, RZ, 0x3, R7 ;  /* 0x00000003ff527819 */ /* 0x000fe20000011607 */
[C---:B------:R-:W-:Y:S01]  /*7cc0*/  VIADD R79, R68.reuse, 0x20440 ;  /* 0x00020440444f7836 */ /* 0x040fe20000000000 */
[----:B------:R-:W-:Y:S01]  /*7cd0*/  SHF.R.U32.HI R80, RZ, 0x3, R5 ;  /* 0x00000003ff507819 */ /* 0x000fe20000011605 */
[C---:B------:R-:W-:Y:S01]  /*7ce0*/  VIADD R77, R68.reuse, 0x20450 ;  /* 0x00020450444d7836 */ /* 0x040fe20000000000 */
[----:B------:R-:W-:Y:S01]  /*7cf0*/  LOP3.LUT R86, R11, 0x70, R86, 0x78, !PT ;  /* 0x000000700b567812 */ /* 0x000fe200078e7856 */
[C---:B------:R-:W-:Y:S01]  /*7d00*/  VIADD R75, R68.reuse, 0x20460 ;  /* 0x00020460444b7836 */ /* 0x040fe20000000000 */
[----:B------:R-:W-:Y:S01]  /*7d10*/  LOP3.LUT R84, R9, 0x70, R84, 0x78, !PT ;  /* 0x0000007009547812 */ /* 0x000fe200078e7854 */
[----:B------:R-:W-:Y:S01]  /*7d20*/  VIADD R71, R68, 0x20470 ;  /* 0x0002047044477836 */ /* 0x000fe20000000000 */
[----:B------:R-:W-:Y:S01]  /*7d30*/  LOP3.LUT R82, R7, 0x70, R82, 0x78, !PT ;  /* 0x0000007007527812 */ /* 0x000fe200078e7852 */
[----:B------:R-:W3:Y:S01]  /*7d40*/  S2UR UR12, SR_CTAID.Z ;  /* 0x00000000000c79c3 */ /* 0x000ee20000002700 */
[----:B------:R-:W-:Y:S01]  /*7d50*/  LOP3.LUT R80, R5, 0x70, R80, 0x78, !PT ;  /* 0x0000007005507812 */ /* 0x000fe200078e7850 */
[----:B------:R-:W-:Y:S01]  /*7d60*/  USHF.L.U32 UR10, UR10, 0x7, URZ ;  /* 0x000000070a0a7899 */ /* 0x000fe200080006ff */
[----:B------:R-:W4:Y:S01]  /*7d70*/  LDTM.x32 R4, tmem[UR4] ;  /* 0x00000004000479ee */ /* 0x000f2200082c0000 */
[----:B------:R-:W-:Y:S01]  /*7d80*/  SHF.R.U32.HI R78, RZ, 0x3, R79 ;  /* 0x00000003ff4e7819 */ /* 0x000fe2000001164f */
[----:B------:R-:W-:Y:S01]  /*7d90*/  NOP ;  /* 0x0000000000007918 */ /* 0x000fe20000000000 */
[----:B------:R-:W-:-:S02]  /*7da0*/  LOP3.LUT R3, R3, 0x4000, RZ, 0xc0, !PT ;  /* 0x0000400003037812 */ /* 0x000fc400078ec0ff */
[----:B------:R-:W-:Y:S01]  /*7db0*/  SHF.R.U32.HI R76, RZ, 0x3, R77 ;  /* 0x00000003ff4c7819 */ /* 0x000fe2000001164d */
[----:B------:R-:W5:Y:S01]  /*7dc0*/  S2UR UR11, SR_CTAID.Y ;  /* 0x00000000000b79c3 */ /* 0x000f620000002600 */
[----:B------:R-:W-:Y:S01]  /*7dd0*/  SHF.R.U32.HI R74, RZ, 0x3, R75 ;  /* 0x00000003ff4a7819 */ /* 0x000fe2000001164b */
[----:B------:R-:W-:Y:S01]  /*7de0*/  IMAD.IADD R86, R86, 0x1, R3 ;  /* 0x0000000156567824 */ /* 0x000fe200078e0203 */
[----:B------:R-:W-:Y:S01]  /*7df0*/  SHF.R.U32.HI R72, RZ, 0x3, R71 ;  /* 0x00000003ff487819 */ /* 0x000fe20000011647 */
[----:B------:R-:W-:Y:S01]  /*7e00*/  IMAD.IADD R84, R3, 0x1, R84 ;  /* 0x0000000103547824 */ /* 0x000fe200078e0254 */
[----:B--2---:R-:W-:Y:S01]  /*7e10*/  F2FP.BF16.F32.PACK_AB R43, R43, R42 ;  /* 0x0000002a2b2b723e */ /* 0x004fe200000010ff */
[----:B------:R-:W-:Y:S01]  /*7e20*/  IMAD.IADD R82, R3, 0x1, R82 ;  /* 0x0000000103527824 */ /* 0x000fe200078e0252 */
[----:B------:R-:W-:Y:S01]  /*7e30*/  LOP3.LUT R78, R79, 0x70, R78, 0x78, !PT ;  /* 0x000000704f4e7812 */ /* 0x000fe200078e784e */
[----:B------:R-:W-:Y:S01]  /*7e40*/  IMAD.IADD R80, R3, 0x1, R80 ;  /* 0x0000000103507824 */ /* 0x000fe200078e0250 */
[----:B------:R-:W-:-:S02]  /*7e50*/  F2FP.BF16.F32.PACK_AB R51, R51, R50 ;  /* 0x000000323333723e */ /* 0x000fc400000010ff */
[----:B------:R-:W-:Y:S01]  /*7e60*/  F2FP.BF16.F32.PACK_AB R42, R41, R40 ;  /* 0x00000028292a723e */ /* 0x000fe200000010ff */
[----:B------:R-:W-:Y:S01]  /*7e70*/  IMAD.IADD R78, R3, 0x1, R78 ;  /* 0x00000001034e7824 */ /* 0x000fe200078e024e */
[----:B------:R-:W-:Y:S02]  /*7e80*/  LOP3.LUT R76, R77, 0x70, R76, 0x78, !PT ;  /* 0x000000704d4c7812 */ /* 0x000fe400078e784c */
[----:B------:R-:W-:Y:S02]  /*7e90*/  F2FP.BF16.F32.PACK_AB R59, R59, R58 ;  /* 0x0000003a3b3b723e */ /* 0x000fe400000010ff */
[----:B------:R-:W-:Y:S01]  /*7ea0*/  F2FP.BF16.F32.PACK_AB R50, R49, R48 ;  /* 0x000000303132723e */ /* 0x000fe200000010ff */
[----:B------:R-:W-:Y:S01]  /*7eb0*/  IMAD.IADD R76, R3, 0x1, R76 ;  /* 0x00000001034c7824 */ /* 0x000fe200078e024c */
[----:B----4-:R-:W-:Y:S02]  /*7ec0*/  F2FP.BF16.F32.PACK_AB R11, R11, R10 ;  /* 0x0000000a0b0b723e */ /* 0x010fe400000010ff */
[----:B------:R-:W-:-:S02]  /*7ed0*/  F2FP.BF16.F32.PACK_AB R41, R39, R38 ;  /* 0x000000262729723e */ /* 0x000fc400000010ff */
[----:B------:R-:W-:Y:S02]  /*7ee0*/  F2FP.BF16.F32.PACK_AB R40, R37, R36 ;  /* 0x000000242528723e */ /* 0x000fe400000010ff */
[----:B------:R-:W-:Y:S02]  /*7ef0*/  F2FP.BF16.F32.PACK_AB R10, R9, R8 ;  /* 0x00000008090a723e */ /* 0x000fe400000010ff */
[----:B------:R-:W-:Y:S01]  /*7f00*/  LOP3.LUT R74, R75, 0x70, R74, 0x78, !PT ;  /* 0x000000704b4a7812 */ /* 0x000fe200078e784a */
[----:B------:R2:W-:Y:S01]  /*7f10*/  STS.128 [R86], R40 ;  /* 0x0000002856007388 */ /* 0x0005e20000000c00 */
[----:B------:R-:W-:Y:S02]  /*7f20*/  F2FP.BF16.F32.PACK_AB R67, R67, R66 ;  /* 0x000000424343723e */ /* 0x000fe400000010ff */
[----:B------:R-:W-:Y:S01]  /*7f30*/  F2FP.BF16.F32.PACK_AB R58, R57, R56 ;  /* 0x00000038393a723e */ /* 0x000fe200000010ff */
[----:B------:R-:W-:Y:S01]  /*7f40*/  IMAD.IADD R74, R3, 0x1, R74 ;  /* 0x00000001034a7824 */ /* 0x000fe200078e024a */
[----:B------:R-:W-:-:S02]  /*7f50*/  F2FP.BF16.F32.PACK_AB R49, R47, R46 ;  /* 0x0000002e2f31723e */ /* 0x000fc400000010ff */
[----:B------:R-:W-:Y:S02]  /*7f60*/  F2FP.BF16.F32.PACK_AB R48, R45, R44 ;  /* 0x0000002c2d30723e */ /* 0x000fe400000010ff */
[----:B------:R-:W-:Y:S02]  /*7f70*/  F2FP.BF16.F32.PACK_AB R8, R5, R4 ;  /* 0x000000040508723e */ /* 0x000fe400000010ff */
[----:B------:R-:W-:Y:S01]  /*7f80*/  LOP3.LUT R72, R71, 0x70, R72, 0x78, !PT ;  /* 0x0000007047487812 */ /* 0x000fe200078e7848 */
[----:B------:R2:W-:Y:S01]  /*7f90*/  STS.128 [R84], R48 ;  /* 0x0000003054007388 */ /* 0x0005e20000000c00 */
[----:B------:R-:W-:Y:S01]  /*7fa0*/  F2FP.BF16.F32.PACK_AB R66, R65, R64 ;  /* 0x000000404142723e */ /* 0x000fe200000010ff */
[----:B------:R-:W-:Y:S01]  /*7fb0*/  IMAD.SHL.U32 R71, R70, 0x40, RZ ;  /* 0x0000004046477824 */ /* 0x000fe200078e00ff */
[----:B------:R-:W-:Y:S02]  /*7fc0*/  F2FP.BF16.F32.PACK_AB R57, R55, R54 ;  /* 0x000000363739723e */ /* 0x000fe400000010ff */
[----:B------:R-:W-:-:S02]  /*7fd0*/  F2FP.BF16.F32.PACK_AB R56, R53, R52 ;  /* 0x000000343538723e */ /* 0x000fc400000010ff */
[----:B------:R-:W-:Y:S02]  /*7fe0*/  SHF.R.U32.HI R4, RZ, 0x7, R70 ;  /* 0x00000007ff047819 */ /* 0x000fe40000011646 */
[----:B------:R-:W-:Y:S01]  /*7ff0*/  F2FP.BF16.F32.PACK_AB R65, R63, R62 ;  /* 0x0000003e3f41723e */ /* 0x000fe200000010ff */
[----:B------:R2:W-:Y:S01]  /*8000*/  STS.128 [R82], R56 ;  /* 0x0000003852007388 */ /* 0x0005e20000000c00 */
[----:B------:R-:W-:Y:S02]  /*8010*/  F2FP.BF16.F32.PACK_AB R64, R61, R60 ;  /* 0x0000003c3d40723e */ /* 0x000fe400000010ff */
[----:B------:R-:W-:Y:S02]  /*8020*/  F2FP.BF16.F32.PACK_AB R19, R19, R18 ;  /* 0x000000121313723e */ /* 0x000fe400000010ff */
[----:B------:R-:W-:Y:S01]  /*8030*/  F2FP.BF16.F32.PACK_AB R27, R27, R26 ;  /* 0x0000001a1b1b723e */ /* 0x000fe200000010ff */
[----:B------:R2:W-:Y:S01]  /*8040*/  STS.128 [R80], R64 ;  /* 0x0000004050007388 */ /* 0x0005e20000000c00 */
[----:B------:R-:W-:-:S02]  /*8050*/  F2FP.BF16.F32.PACK_AB R18, R17, R16 ;  /* 0x000000101112723e */ /* 0x000fc400000010ff */
[----:B------:R-:W-:Y:S02]  /*8060*/  F2FP.BF16.F32.PACK_AB R9, R7, R6 ;  /* 0x000000060709723e */ /* 0x000fe400000010ff */
[----:B------:R-:W-:Y:S02]  /*8070*/  F2FP.BF16.F32.PACK_AB R35, R35, R34 ;  /* 0x000000222323723e */ /* 0x000fe400000010ff */
[----:B------:R-:W-:Y:S01]  /*8080*/  F2FP.BF16.F32.PACK_AB R26, R25, R24 ;  /* 0x00000018191a723e */ /* 0x000fe200000010ff */
[----:B------:R2:W-:Y:S01]  /*8090*/  STS.128 [R78], R8 ;  /* 0x000000084e007388 */ /* 0x0005e20000000c00 */
[----:B------:R-:W-:Y:S02]  /*80a0*/  F2FP.BF16.F32.PACK_AB R17, R15, R14 ;  /* 0x0000000e0f11723e */ /* 0x000fe400000010ff */
[----:B------:R-:W-:Y:S02]  /*80b0*/  F2FP.BF16.F32.PACK_AB R16, R13, R12 ;  /* 0x0000000c0d10723e */ /* 0x000fe400000010ff */
[----:B------:R-:W-:-:S02]  /*80c0*/  F2FP.BF16.F32.PACK_AB R34, R33, R32 ;  /* 0x000000202122723e */ /* 0x000fc400000010ff */
[----:B------:R-:W-:Y:S01]  /*80d0*/  F2FP.BF16.F32.PACK_AB R25, R23, R22 ;  /* 0x000000161719723e */ /* 0x000fe200000010ff */
[----:B------:R2:W-:Y:S01]  /*80e0*/  STS.128 [R76], R16 ;  /* 0x000000104c007388 */ /* 0x0005e20000000c00 */
[----:B------:R-:W-:Y:S02]  /*80f0*/  F2FP.BF16.F32.PACK_AB R24, R21, R20 ;  /* 0x000000141518723e */ /* 0x000fe400000010ff */
[----:B------:R-:W-:Y:S01]  /*8100*/  LOP3.LUT R5, R4, 0x1, RZ, 0xc0, !PT ;  /* 0x0000000104057812 */ /* 0x000fe200078ec0ff */
[----:B------:R-:W-:Y:S01]  /*8110*/  IMAD.IADD R4, R3, 0x1, R72 ;  /* 0x0000000103047824 */ /* 0x000fe200078e0248 */
[----:B------:R-:W-:Y:S01]  /*8120*/  F2FP.BF16.F32.PACK_AB R33, R31, R30 ;  /* 0x0000001e1f21723e */ /* 0x000fe200000010ff */
[----:B------:R2:W-:Y:S01]  /*8130*/  STS.128 [R74], R24 ;  /* 0x000000184a007388 */ /* 0x0005e20000000c00 */
[----:B------:R-:W-:Y:S01]  /*8140*/  F2FP.BF16.F32.PACK_AB R32, R29, R28 ;  /* 0x0000001c1d20723e */ /* 0x000fe200000010ff */
[----:B------:R-:W-:Y:S01]  /*8150*/  VIADD R72, R5, 0x1 ;  /* 0x0000000105487836 */ /* 0x000fe20000000000 */
[----:B------:R-:W-:-:S02]  /*8160*/  R2UR UR6, R0 ;  /* 0x00000000000672ca */ /* 0x000fc400000e0000 */
[----:B------:R-:W-:Y:S01]  /*8170*/  LOP3.LUT R73, R73, 0x40, RZ, 0xc0, !PT ;  /* 0x0000004049497812 */ /* 0x000fe200078ec0ff */
[----:B------:R2:W-:Y:S01]  /*8180*/  STS.128 [R4], R32 ;  /* 0x0000002004007388 */ /* 0x0005e20000000c00 */
[----:B------:R-:W-:Y:S01]  /*8190*/  LOP3.LUT R71, R71, 0x2000, RZ, 0xc0, !PT ;  /* 0x0000200047477812 */ /* 0x000fe200078ec0ff */
[----:B------:R4:W-:Y:S06]  /*81a0*/  MEMBAR.ALL.CTA ;  /* 0x0000000000007992 */ /* 0x0009ec0000008000 */
[----:B----4-:R-:W4:Y:S02]  /*81b0*/  FENCE.VIEW.ASYNC.S ;  /* 0x00000000000073c6 */ /* 0x010f240000000000 */
[----:B------:R-:W-:Y:S01]  /*81c0*/  ULOP3.LUT UP0, UR6, UR6, 0x3, URZ, 0xc0, !UPT ;  /* 0x0000000306067892 */ /* 0x000fe2000f80c0ff */
[----:B----4-:R2:W-:Y:S08]  /*81d0*/  BAR.SYNC.DEFER_BLOCKING R72, 0x80 ;  /* 0x000200480000751d */ /* 0x0105f00000010000 */
[----:B---3-5:R-:W-:Y:S05]  /*81e0*/  BRA.U UP0, `(.L_x_61) ;  /* 0x00000001003c7547 */ /* 0x028fea000b800000 */
[----:B------:R-:W3:Y:S01]  /*81f0*/  LDCU.64 UR4, c[0x0][0x348] ;  /* 0x00006900ff0477ac */ /* 0x000ee20008000a00 */
[----:B--2---:R-:W-:Y:S02]  /*8200*/  IADD3 R4, PT, PT, R2, R71, R71 ;  /* 0x0000004702047210 */ /* 0x004fe40007ffe047 */
[----:B------:R-:W-:-:S03]  /*8210*/  PLOP3.LUT P0, PT, PT, PT, PT, 0x80, 0x8 ;  /* 0x000000000008781c */ /* 0x000fc60003f0f070 */
[----:B------:R-:W-:Y:S01]  /*8220*/  VIADD R4, R4, 0x20400 ;  /* 0x0002040004047836 */ /* 0x000fe20000000000 */
[----:B---3--:R-:W-:-:S04]  /*8230*/  UIADD3 UR4, UP0, UPT, UR4, 0x340, URZ ;  /* 0x0000034004047890 */ /* 0x008fc8000ff1e0ff */
[----:B------:R-:W-:-:S12]  /*8240*/  UIADD3.X UR5, UPT, UPT, URZ, UR5, URZ, UP0, !UPT ;  /* 0x00000005ff057290 */ /* 0x000fd800087fe4ff */
.L_x_62:
[----:B------:R-:W-:Y:S02]  /*8250*/  PLOP3.LUT P1, PT, P1, P0, PT, 0xf2, 0x2f ;  /* 0x00000000002f781c */ /* 0x000fe40000f21e72 */
[----:B------:R-:W-:-:S08]  /*8260*/  @P0 R2UR P1, UR9, R73 ;  /* 0x00000000490902ca */ /* 0x000fd00000020000 */
[----:B------:R-:W-:Y:S02]  /*8270*/  PLOP3.LUT P1, PT, P1, P0, PT, 0xf2, 0x2f ;  /* 0x00000000002f781c */ /* 0x000fe40000f21e72 */
[----:B------:R-:W-:-:S08]  /*8280*/  @P0 R2UR.OR P1, UR8, R4 ;  /* 0x00000000040802ca */ /* 0x000fd00000120000 */
[----:B------:R-:W-:Y:S02]  /*8290*/  @P0 PLOP3.LUT P0, PT, P1, PT, PT, 0x80, 0x8 ;  /* 0x000000000008081c */ /* 0x000fe40000f0f070 */
[----:B------:R-:W-:-:S03]  /*82a0*/  PLOP3.LUT P1, PT, PT, PT, PT, 0x80, 0x8 ;  /* 0x000000000008781c */ /* 0x000fc60003f2f070 */
[----:B------:R2:W-:Y:S08]  /*82b0*/  UTMASTG.4D [UR8], [UR4], desc[URZ] ;  /* 0x0000ff08040073b5 */ /* 0x0005f00008019000 */
[----:B--2---:R-:W-:Y:S05]  /*82c0*/  @P0 BRA.U.ANY `(.L_x_62) ;  /* 0xfffffffd00e00947 */ /* 0x004fea000393ffff */
[----:B------:R3:W-:Y:S06]  /*82d0*/  BAR.ARV R72, 0xa0 ;  /* 0x000280480000751d */ /* 0x0007ec0000002000 */
.L_x_61:
[----:B------:R4:W-:Y:S06]  /*82e0*/  MEMBAR.ALL.CTA ;  /* 0x0000000000007992 */ /* 0x0009ec0000008000 */
[----:B----4-:R-:W4:Y:S02]  /*82f0*/  FENCE.VIEW.ASYNC.S ;  /* 0x00000000000073c6 */ /* 0x010f240000000000 */
[----:B----4-:R4:W-:Y:S01]  /*8300*/  BAR.SYNC.DEFER_BLOCKING R72, 0xa0 ;  /* 0x000280480000751d */ /* 0x0109e20000010000 */
[----:B------:R-:W-:Y:S02]  /*8310*/  ELECT P0, URZ, PT ;  /* 0x0000000000ff782f */ /* 0x000fe40003800000 */
[----:B------:R-:W-:-:S11]  /*8320*/  R2UR UR4, R69 ;  /* 0x00000000450472ca */ /* 0x000fd600000e0000 */
[----:B------:R-:W-:Y:S01]  /*8330*/  @P0 IMAD.MOV.U32 R5, RZ, RZ, 0x1 ;  /* 0x00000001ff050424 */ /* 0x000fe200078e00ff */
[----:B------:R-:W-:-:S03]  /*8340*/  NOP ;  /* 0x0000000000007918 */ /* 0x000fc60000000000 */
[----:B------:R4:W-:Y:S01]  /*8350*/  @P0 SYNCS.ARRIVE.TRANS64.ART0 RZ, [R2+URZ+0xa0], R5 ;  /* 0x0000a00502ff09a7 */ /* 0x0009e200085000ff */
[----:B------:R-:W5:Y:S02]  /*8360*/  SYNCS.PHASECHK.TRANS64.TRYWAIT P0, [R2+URZ+0x98], RZ ;  /* 0x000098ff020075a7 */ /* 0x000f6400080011ff */
[----:B----45:R-:W-:Y:S05]  /*8370*/  @!P0 BRA `(.L_x_63) ;  /* 0x0000002400308947 */ /* 0x030fea0003800000 */
.L_x_138:
[C---:B--2---:R-:W-:Y:S01]  /*8380*/  VIADD R4, R68.reuse, 0x410 ;  /* 0x0000041044047836 */ /* 0x044fe20000000000 */
[----:B------:R-:W-:Y:S01]  /*8390*/  R2UR UR5, R69 ;  /* 0x00000000450572ca */ /* 0x000fe200000e0000 */
[C---:B------:R-:W-:Y:S01]  /*83a0*/  VIADD R6, R68.reuse, 0x400 ;  /* 0x0000040044067836 */ /* 0x040fe20000000000 */
[----:B------:R-:W2:Y:S01]  /*83b0*/  LDTM.x32 R36, tmem[UR4+0x100] ;  /* 0x00010004002479ee */ /* 0x000ea200082c0000 */
[C---:B------:R-:W-:Y:S01]  /*83c0*/  VIADD R79, R68.reuse, 0x460 ;  /* 0x00000460444f7836 */ /* 0x040fe20000000000 */
[----:B------:R-:W-:Y:S01]  /*83d0*/  SHF.R.U32.HI R69, RZ, 0x3, R4 ;  /* 0x00000003ff457819 */ /* 0x000fe20000011604 */
[C---:B------:R-:W-:Y:S01]  /*83e0*/  VIADD R7, R68.reuse, 0x430 ;  /* 0x0000043044077836 */ /* 0x040fe20000000000 */
[----:B------:R-:W-:Y:S01]  /*83f0*/  SHF.R.U32.HI R81, RZ, 0x3, R6 ;  /* 0x00000003ff517819 */ /* 0x000fe20000011606 */
[----:B------:R-:W-:Y:S01]  /*8400*/  VIADD R5, R68, 0x450 ;  /* 0x0000045044057836 */ /* 0x000fe20000000000 */
[----:B------:R-:W-:Y:S01]  /*8410*/  LOP3.LUT R69, R4, 0x70, R69, 0x78, !PT ;  /* 0x0000007004457812 */ /* 0x000fe200078e7845 */
[----:B------:R-:W-:Y:S01]  /*8420*/  VIADD R4, R68, 0x440 ;  /* 0x0000044044047836 */ /* 0x000fe20000000000 */
[----:B------:R-:W-:Y:S01]  /*8430*/  LOP3.LUT R81, R6, 0x70, R81, 0x78, !PT ;  /* 0x0000007006517812 */ /* 0x000fe200078e7851 */
[C---:B------:R-:W-:Y:S01]  /*8440*/  VIADD R6, R68.reuse, 0x420 ;  /* 0x0000042044067836 */ /* 0x040fe20000000000 */
[----:B------:R-:W-:Y:S01]  /*8450*/  SHF.R.U32.HI R76, RZ, 0x3, R7 ;  /* 0x00000003ff4c7819 */ /* 0x000fe20000011607 */
[----:B------:R-:W2:Y:S01]  /*8460*/  LDCU UR4, c[0x0][0x7d0] ;  /* 0x0000fa00ff0477ac */ /* 0x000ea20008000800 */
[----:B------:R-:W-:Y:S01]  /*8470*/  SHF.R.U32.HI R77, RZ, 0x3, R4 ;  /* 0x00000003ff4d7819 */ /* 0x000fe20000011604 */
[----:B------:R-:W-:Y:S01]  /*8480*/  VIADD R68, R68, 0x470 ;  /* 0x0000047044447836 */ /* 0x000fe20000000000 */
[----:B------:R-:W-:Y:S01]  /*8490*/  SHF.R.U32.HI R75, RZ, 0x3, R6 ;  /* 0x00000003ff4b7819 */ /* 0x000fe20000011606 */
[----:B------:R-:W-:Y:S01]  /*84a0*/  IMAD.IADD R80, R71, 0x1, R71 ;  /* 0x0000000147507824 */ /* 0x000fe200078e0247 */
[----:B------:R-:W-:Y:S01]  /*84b0*/  LOP3.LUT R77, R4, 0x70, R77, 0x78, !PT ;  /* 0x00000070044d7812 */ /* 0x000fe200078e784d */
[----:B------:R-:W-:Y:S01]  /*84c0*/  UISETP.NE.AND UP0, UPT, UR6, URZ, UPT ;  /* 0x000000ff0600728c */ /* 0x000fe2000bf05270 */
[----:B------:R-:W-:Y:S01]  /*84d0*/  SHF.R.U32.HI R4, RZ, 0x3, R79 ;  /* 0x00000003ff047819 */ /* 0x000fe2000001164f */
[----:B------:R-:W-:Y:S01]  /*84e0*/  IMAD.IADD R81, R81, 0x1, R80 ;  /* 0x0000000151517824 */ /* 0x000fe200078e0250 */
[----:B------:R-:W-:Y:S01]  /*84f0*/  SHF.R.U32.HI R78, RZ, 0x3, R5 ;  /* 0x00000003ff4e7819 */ /* 0x000fe20000011605 */
[----:B------:R-:W-:Y:S01]  /*8500*/  IMAD.IADD R74, R80, 0x1, R69 ;  /* 0x00000001504a7824 */ /* 0x000fe200078e0245 */
[----:B------:R-:W-:Y:S01]  /*8510*/  LOP3.LUT R75, R6, 0x70, R75, 0x78, !PT ;  /* 0x00000070064b7812 */ /* 0x000fe200078e784b */
[----:B------:R-:W-:Y:S01]  /*8520*/  IMAD.IADD R77, R80, 0x1, R77 ;  /* 0x00000001504d7824 */ /* 0x000fe200078e024d */
[----:B------:R-:W-:-:S02]  /*8530*/  LOP3.LUT R76, R7, 0x70, R76, 0x78, !PT ;  /* 0x00000070074c7812 */ /* 0x000fc400078e784c */
[----:B------:R-:W-:Y:S01]  /*8540*/  LOP3.LUT R78, R5, 0x70, R78, 0x78, !PT ;  /* 0x00000070054e7812 */ /* 0x000fe200078e784e */
[----:B------:R-:W-:Y:S01]  /*8550*/  IMAD.IADD R75, R80, 0x1, R75 ;  /* 0x00000001504b7824 */ /* 0x000fe200078e024b */
[----:B------:R-:W-:Y:S01]  /*8560*/  LOP3.LUT R79, R79, 0x70, R4, 0x78, !PT ;  /* 0x000000704f4f7812 */ /* 0x000fe200078e7804 */
[----:B--2---:R-:W-:Y:S01]  /*8570*/  FMUL2 R60, R60.F32x2.HI_LO, UR4.F32 ;  /* 0x000000043c3c7c4a */ /* 0x004fe20009000000 */
[----:B------:R-:W2:Y:S01]  /*8580*/  LDTM.x32 R4, tmem[UR5+0x120] ;  /* 0x00012005000479ee */ /* 0x000ea200082c0000 */
[----:B------:R-:W-:Y:S01]  /*8590*/  SHF.R.U32.HI R83, RZ, 0x3, R68 ;  /* 0x00000003ff537819 */ /* 0x000fe20000011644 */
[----:B------:R-:W-:Y:S02]  /*85a0*/  FMUL2 R52, R52.F32x2.HI_LO, UR4.F32 ;  /* 0x0000000434347c4a */ /* 0x000fe40009000000 */
[----:B------:R-:W-:Y:S02]  /*85b0*/  IMAD.IADD R76, R80, 0x1, R76 ;  /* 0x00000001504c7824 */ /* 0x000fe400078e024c */
[----:B------:R-:W-:Y:S01]  /*85c0*/  FMUL2 R62, R62.F32x2.HI_LO, UR4.F32 ;  /* 0x000000043e3e7c4a */ /* 0x000fe20009000000 */
[----:B------:R-:W-:Y:S01]  /*85d0*/  LOP3.LUT R71, R68, 0x70, R83, 0x78, !PT ;  /* 0x0000007044477812 */ /* 0x000fe200078e7853 */
[----:B------:R-:W-:-:S02]  /*85e0*/  IMAD.IADD R78, R80, 0x1, R78 ;  /* 0x00000001504e7824 */ /* 0x000fc400078e024e */
[----:B------:R-:W-:Y:S02]  /*85f0*/  FMUL2 R46, R46.F32x2.HI_LO, UR4.F32 ;  /* 0x000000042e2e7c4a */ /* 0x000fe40009000000 */
[----:B------:R-:W-:Y:S02]  /*8600*/  IMAD.IADD R79, R80, 0x1, R79 ;  /* 0x00000001504f7824 */ /* 0x000fe400078e024f */
[----:B------:R-:W-:Y:S02]  /*8610*/  FMUL2 R66, R66.F32x2.HI_LO, UR4.F32 ;  /* 0x0000000442427c4a */ /* 0x000fe40009000000 */
[----:B------:R-:W-:Y:S02]  /*8620*/  IMAD.IADD R80, R80, 0x1, R71 ;  /* 0x0000000150507824 */ /* 0x000fe400078e0247 */
[----:B------:R-:W-:Y:S01]  /*8630*/  FMUL2 R70, R36.F32x2.HI_LO, UR4.F32 ;  /* 0x0000000424467c4a */ /* 0x000fe20009000000 */
[----:B------:R-:W-:Y:S01]  /*8640*/  F2FP.BF16.F32.PACK_AB R36, R61, R60 ;  /* 0x0000003c3d24723e */ /* 0x000fe200000010ff */
[----:B------:R-:W-:Y:S01]  /*8650*/  FMUL2 R64, R64.F32x2.HI_LO, UR4.F32 ;  /* 0x0000000440407c4a */ /* 0x000fe20009000000 */
[----:B------:R-:W-:Y:S01]  /*8660*/  F2FP.BF16.F32.PACK_AB R37, R63, R62 ;  /* 0x0000003e3f25723e */ /* 0x000fe200000010ff */
[----:B------:R-:W-:Y:S01]  /*8670*/  FMUL2 R58, R58.F32x2.HI_LO, UR4.F32 ;  /* 0x000000043a3a7c4a */ /* 0x000fe20009000000 */
[----:B------:R-:W-:Y:S01]  /*8680*/  NOP ;  /* 0x0000000000007918 */ /* 0x000fe20000000000 */
[----:B------:R-:W-:-:S02]  /*8690*/  FMUL2 R54, R54.F32x2.HI_LO, UR4.F32 ;  /* 0x0000000436367c4a */ /* 0x000fc40009000000 */
[----:B------:R-:W-:Y:S02]  /*86a0*/  FMUL2 R44, R44.F32x2.HI_LO, UR4.F32 ;  /* 0x000000042c2c7c4a */ /* 0x000fe40009000000 */
[----:B------:R-:W-:Y:S02]  /*86b0*/  FMUL2 R42, R42.F32x2.HI_LO, UR4.F32 ;  /* 0x000000042a2a7c4a */ /* 0x000fe40009000000 */
[----:B------:R-:W-:Y:S02]  /*86c0*/  FMUL2 R56, R56.F32x2.HI_LO, UR4.F32 ;  /* 0x0000000438387c4a */ /* 0x000fe40009000000 */
[----:B--2---:R-:W-:Y:S01]  /*86d0*/  FMUL2 R60, R32.F32x2.HI_LO, UR4.F32 ;  /* 0x00000004203c7c4a */ /* 0x004fe20009000000 */
[----:B------:R-:W-:Y:S01]  /*86e0*/  F2FP.BF16.F32.PACK_AB R32, R53, R52 ;  /* 0x000000343520723e */ /* 0x000fe200000010ff */
[----:B------:R-:W-:Y:S01]  /*86f0*/  FMUL2 R40, R40.F32x2.HI_LO, UR4.F32 ;  /* 0x0000000428287c4a */ /* 0x000fe20009000000 */
[----:B------:R-:W-:Y:S01]  /*8700*/  F2FP.BF16.F32.PACK_AB R33, R55, R54 ;  /* 0x000000363721723e */ /* 0x000fe200000010ff */
[----:B------:R-:W-:-:S02]  /*8710*/  FMUL2 R50, R50.F32x2.HI_LO, UR4.F32 ;  /* 0x0000000432327c4a */ /* 0x000fc40009000000 */
[----:B------:R-:W-:Y:S02]  /*8720*/  FMUL2 R48, R48.F32x2.HI_LO, UR4.F32 ;  /* 0x0000000430307c4a */ /* 0x000fe40009000000 */
[----:B------:R-:W-:Y:S01]  /*8730*/  FMUL2 R68, R38.F32x2.HI_LO, UR4.F32 ;  /* 0x0000000426447c4a */ /* 0x000fe20009000000 */
[----:B------:R-:W-:Y:S01]  /*8740*/  F2FP.BF16.F32.PACK_AB R39, R67, R66 ;  /* 0x000000424327723e */ /* 0x000fe200000010ff */
        /* <DEDUP_REMOVED lines=30> */
[----:B------:R2:W-:Y:S01]  /*8930*/  STS.128 [R81], R16 ;  /* 0x0000001051007388 */ /* 0x0005e20000000c00 */
[----:B------:R-:W-:-:S02]  /*8940*/  F2FP.BF16.F32.PACK_AB R11, R47, R46 ;  /* 0x0000002e2f0b723e */ /* 0x000fc400000010ff */
[----:B------:R-:W-:Y:S01]  /*8950*/  F2FP.BF16.F32.PACK_AB R10, R43, R42 ;  /* 0x0000002a2b0a723e */ /* 0x000fe200000010ff */
[----:B------:R2:W-:Y:S01]  /*8960*/  STS.128 [R74], R24 ;  /* 0x000000184a007388 */ /* 0x0005e20000000c00 */
[----:B------:R-:W-:Y:S02]  /*8970*/  F2FP.BF16.F32.PACK_AB R9, R57, R56 ;  /* 0x000000383909723e */ /* 0x000fe400000010ff */
[----:B------:R-:W-:Y:S01]  /*8980*/  F2FP.BF16.F32.PACK_AB R8, R41, R40 ;  /* 0x000000282908723e */ /* 0x000fe200000010ff */
[----:B------:R2:W-:Y:S01]  /*8990*/  STS.128 [R75], R32 ;  /* 0x000000204b007388 */ /* 0x0005e20000000c00 */
[----:B------:R-:W-:Y:S02]  /*89a0*/  F2FP.BF16.F32.PACK_AB R15, R55, R54 ;  /* 0x00000036370f723e */ /* 0x000fe400000010ff */
        /* <DEDUP_REMOVED lines=10> */
[----:B------:R2:W-:Y:S04]  /*8a50*/  STS.128 [R79], R12 ;  /* 0x0000000c4f007388 */ /* 0x0005e80000000c00 */
[----:B------:R2:W-:Y:S01]  /*8a60*/  STS.128 [R80], R20 ;  /* 0x0000001450007388 */ /* 0x0005e20000000c00 */
[----:B------:R5:W-:Y:S06]  /*8a70*/  MEMBAR.ALL.CTA ;  /* 0x0000000000007992 */ /* 0x000bec0000008000 */
[----:B-----5:R-:W5:Y:S02]  /*8a80*/  FENCE.VIEW.ASYNC.S ;  /* 0x00000000000073c6 */ /* 0x020f640000000000 */
[----:B-----5:R2:W-:Y:S06]  /*8a90*/  BAR.SYNC.DEFER_BLOCKING R72, 0x80 ;  /* 0x000200480000751d */ /* 0x0205ec0000010000 */
[----:B------:R-:W-:Y:S05]  /*8aa0*/  BRA.U UP0, `(.L_x_64) ;  /* 0x0000000100387547 */ /* 0x000fea000b800000 */
[----:B------:R-:W5:Y:S01]  /*8ab0*/  LDCU.64 UR4, c[0x0][0x348] ;  /* 0x00006900ff0477ac */ /* 0x000f620008000a00 */
[----:B------:R-:W-:Y:S02]  /*8ac0*/  PLOP3.LUT P0, PT, PT, PT, PT, 0x80, 0x8 ;  /* 0x000000000008781c */ /* 0x000fe40003f0f070 */
[----:B------:R-:W-:Y:S01]  /*8ad0*/  IADD3 R3, PT, PT, R2, 0x400, R3 ;  /* 0x0000040002037810 */ /* 0x000fe20007ffe003 */
[----:B-----5:R-:W-:-:S04]  /*8ae0*/  UIADD3 UR4, UP0, UPT, UR4, 0x3c0, URZ ;  /* 0x000003c004047890 */ /* 0x020fc8000ff1e0ff */
[----:B------:R-:W-:-:S12]  /*8af0*/  UIADD3.X UR5, UPT, UPT, URZ, UR5, URZ, UP0, !UPT ;  /* 0x00000005ff057290 */ /* 0x000fd800087fe4ff */
.L_x_65:
[----:B------:R-:W-:Y:S02]  /*8b00*/  PLOP3.LUT P1, PT, P1, P0, PT, 0xf2, 0x2f ;  /* 0x00000000002f781c */ /* 0x000fe40000f21e72 */
[----:B------:R-:W-:-:S08]  /*8b10*/  @P0 R2UR P1, UR9, R73 ;  /* 0x00000000490902ca */ /* 0x000fd00000020000 */
[----:B------:R-:W-:Y:S02]  /*8b20*/  PLOP3.LUT P1, PT, P1, P0, PT, 0xf2, 0x2f ;  /* 0x00000000002f781c */ /* 0x000fe40000f21e72 */
[----:B------:R-:W-:-:S08]  /*8b30*/  @P0 R2UR.OR P1, UR8, R3 ;  /* 0x00000000030802ca */ /* 0x000fd00000120000 */
[----:B------:R-:W-:Y:S02]  /*8b40*/  @P0 PLOP3.LUT P0, PT, P1, PT, PT, 0x80, 0x8 ;  /* 0x000000000008081c */ /* 0x000fe40000f0f070 */
[----:B------:R-:W-:-:S03]  /*8b50*/  PLOP3.LUT P1, PT, PT, PT, PT, 0x80, 0x8 ;  /* 0x000000000008781c */ /* 0x000fc60003f2f070 */
[----:B------:R5:W-:Y:S08]  /*8b60*/  UTMASTG.4D [UR8], [UR4], desc[URZ] ;  /* 0x0000ff08040073b5 */ /* 0x000bf00008019000 */
[----:B-----5:R-:W-:Y:S05]  /*8b70*/  @P0 BRA.U.ANY `(.L_x_65) ;  /* 0xfffffffd00e00947 */ /* 0x020fea000393ffff */
[----:B------:R5:W-:Y:S06]  /*8b80*/  BAR.ARV R72, 0xa0 ;  /* 0x000280480000751d */ /* 0x000bec0000002000 */
.L_x_64:
[----:B------:R1:W-:Y:S06]  /*8b90*/  MEMBAR.ALL.CTA ;  /* 0x0000000000007992 */ /* 0x0003ec0000008000 */
[----:B-1----:R-:W1:Y:S02]  /*8ba0*/  FENCE.VIEW.ASYNC.S ;  /* 0x00000000000073c6 */ /* 0x002e640000000000 */
[----:B-1----:R1:W-:Y:S01]  /*8bb0*/  BAR.SYNC.DEFER_BLOCKING R72, 0xa0 ;  /* 0x000280480000751d */ /* 0x0023e20000010000 */
[----:B------:R-:W-:-:S13]  /*8bc0*/  ELECT P0, URZ, PT ;  /* 0x0000000000ff782f */ /* 0x000fda0003800000 */
[----:B------:R-:W-:Y:S01]  /*8bd0*/  @P0 MOV R3, 0x1 ;  /* 0x0000000100030802 */ /* 0x000fe20000000f00 */
[----:B------:R-:W-:-:S03]  /*8be0*/  NOP ;  /* 0x0000000000007918 */ /* 0x000fc60000000000 */
[----:B------:R1:W-:Y:S01]  /*8bf0*/  @P0 SYNCS.ARRIVE.TRANS64.ART0 RZ, [R2+URZ+0xa8], R3 ;  /* 0x0000a80302ff09a7 */ /* 0x0003e200085000ff */
[----:B------:R-:W-:Y:S06]  /*8c00*/  BAR.ARV 0x5, 0x1a0 ;  /* 0x0146800000007b1d */ /* 0x000fec0000002000 */
.L_x_51:
[----:B------:R-:W-:-:S13]  /*8c10*/  R2UR UR4, R0 ;  /* 0x00000000000472ca */ /* 0x000fda00000e0000 */
[----:B------:R-:W-:-:S06]  /*8c20*/  UISETP.GT.U32.AND UP0, UPT, UR4, 0x3, UPT ;  /* 0x000000030400788c */ /* 0x000fcc000bf04070 */
[----:B------:R-:W-:-:S13]  /*8c30*/  PLOP3.LUT P0, PT, PT, PT, UP0, 0x80, 0x8 ;  /* 0x000000000008781c */ /* 0x000fda0003f0f008 */
[----:B---3--:R-:W-:Y:S05]  /*8c40*/  @P0 EXIT ;  /* 0x000000000000094d */ /* 0x008fea0003800000 */
.L_x_66:
[----:B------:R-:W-:-:S08]  /*8c50*/  NOP ;  /* 0x0000000000007918 */ /* 0x000fd00000000000 */
[----:B------:R-:W3:Y:S02]  /*8c60*/  USETMAXREG.TRY_ALLOC.CTAPOOL UP0, 0x98 ;  /* 0x00000098000079c8 */ /* 0x000ee40008000600 */
[----:B---3--:R-:W-:Y:S05]  /*8c70*/  BRA.U !UP0, `(.L_x_66) ;  /* 0xfffffffd08f47547 */ /* 0x008fea000b83ffff */
[----:B------:R-:W3:Y:S01]  /*8c80*/  S2UR UR7, SR_CTAID.Z ;  /* 0x00000000000779c3 */ /* 0x000ee20000002700 */
[----:B------:R-:W1:Y:S01]  /*8c90*/  LDCU UR9, c[0x0][0x380] ;  /* 0x00007000ff0977ac */ /* 0x000e620008000800 */
[----:B------:R-:W2:Y:S01]  /*8ca0*/  S2R R138, SR_TID.X ;  /* 0x00000000008a7919 */ /* 0x000ea20000002100 */
[----:B------:R-:W3:Y:S05]  /*8cb0*/  LDCU.128 UR12, c[0x0][0x480] ;  /* 0x00009000ff0c77ac */ /* 0x000eea0008000c00 */
[----:B------:R-:W4:Y:S01]  /*8cc0*/  S2UR UR16, SR_CTAID.Y ;  /* 0x00000000001079c3 */ /* 0x000f220000002600 */
[----:B-1----:R-:W-:Y:S02]  /*8cd0*/  UIADD3 UR6, UPT, UPT, -UR9, URZ, URZ ;  /* 0x000000ff09067290 */ /* 0x002fe4000fffe1ff */
[----:B------:R-:W-:-:S02]  /*8ce0*/  UIADD3 UR8, UPT, UPT, UR9, -0x1, URZ ;  /* 0xffffffff09087890 */ /* 0x000fc4000fffe0ff */
[----:B------:R-:W-:Y:S02]  /*8cf0*/  USHF.R.S32.HI UR6, URZ, 0x1f, UR6 ;  /* 0x0000001fff067899 */ /* 0x000fe40008011406 */
[----:B---3--:R-:W-:Y:S02]  /*8d00*/  UIMAD.WIDE.U32 UR4, UR7, UR14, URZ ;  /* 0x0000000e070472a5 */ /* 0x008fe4000f8e00ff */
[----:B------:R-:W-:Y:S02]  /*8d10*/  ULEA.HI UR6, UR6, -UR9, URZ, 0x7 ;  /* 0x8000000906067291 */ /* 0x000fe4000f8f38ff */
[----:B------:R-:W-:Y:S02]  /*8d20*/  UIMAD UR5, UR7, UR15, UR5 ;  /* 0x0000000f070572a4 */ /* 0x000fe4000f8e0205 */
[----:B------:R-:W-:Y:S02]  /*8d30*/  USHF.R.S32.HI UR7, URZ, 0x1f, UR8 ;  /* 0x0000001fff077899 */ /* 0x000fe40008011408 */
[----:B------:R-:W-:Y:S01]  /*8d40*/  UISETP.GT.AND UP0, UPT, UR9, URZ, UPT ;  /* 0x000000ff0900728c */ /* 0x000fe2000bf04270 */
[----:B--2---:R-:W-:Y:S01]  /*8d50*/  SHF.R.U32.HI R140, RZ, 0x5, R138 ;  /* 0x00000005ff8c7819 */ /* 0x004fe2000001168a */
[----:B------:R-:W-:-:S02]  /*8d60*/  ULEA.HI UR8, UR7, UR8, URZ, 0x7 ;  /* 0x0000000807087291 */ /* 0x000fc4000f8f38ff */
[----:B------:R-:W-:Y:S01]  /*8d70*/  USHF.R.S32.HI UR7, URZ, 0x7, UR6 ;  /* 0x00000007ff077899 */ /* 0x000fe20008011406 */
[----:B------:R-:W-:Y:S01]  /*8d80*/  LOP3.LUT R140, R140, 0x3, RZ, 0xc0, !PT ;  /* 0x000000038c8c7812 */ /* 0x000fe200078ec0ff */
[----:B------:R-:W-:Y:S02]  /*8d90*/  ULEA.HI.SX32 UR6, UR8, 0x1, 0x19 ;  /* 0x0000000108067891 */ /* 0x000fe4000f8fcaff */
[----:B------:R-:W-:Y:S02]  /*8da0*/  UIADD3 UR7, UPT, UPT, -UR7, URZ, URZ ;  /* 0x000000ff07077290 */ /* 0x000fe4000fffe1ff */
[----:B----4-:R-:W-:-:S04]  /*8db0*/  UIMAD.WIDE.U32 UR8, UR16, UR12, UR4 ;  /* 0x0000000c100872a5 */ /* 0x010fc8000f8e0004 */
[----:B------:R-:W-:Y:S01]  /*8dc0*/  UIMAD UR16, UR16, UR13, UR9 ;  /* 0x0000000d101072a4 */ /* 0x000fe2000f8e0209 */
[----:B------:R-:W-:Y:S02]  /*8dd0*/  @!UP0 UMOV UR6, UR7 ;  /* 0x0000000700068c82 */ /* 0x000fe40008000000 */
[----:B------:R-:W-:Y:S01]  /*8de0*/  UISETP.GE.AND UP0, UPT, UR6, 0x1, UPT ;  /* 0x000000010600788c */ /* 0x000fe2000bf06270 */
[----:B------:R-:W-:Y:S08]  /*8df0*/  BAR.SYNC.DEFER_BLOCKING 0x5, 0x1a0 ;  /* 0x0146800000007b1d */ /* 0x000ff00000010000 */
[----:B------:R-:W-:Y:S05]  /*8e00*/  BRA.U !UP0, `(.L_x_67) ;  /* 0x0000000908bc7547 */ /* 0x000fea000b800000 */
[----:B------:R-:W1:Y:S01]  /*8e10*/  S2UR UR4, SR_CgaCtaId ;  /* 0x00000000000479c3 */ /* 0x000e620000008800 */
[----:B------:R-:W-:Y:S01]  /*8e20*/  UMOV UR5, 0x400 ;  /* 0x0000040000057882 */ /* 0x000fe20000000000 */
[C---:B------:R-:W-:Y:S01]  /*8e30*/  IMAD.U32 R135, R138.reuse, 0x10000, RZ ;  /* 0x000100008a877824 */ /* 0x040fe200078e00ff */
[----:B------:R-:W-:Y:S01]  /*8e40*/  UIADD3 UR6, UPT, UPT, -UR6, URZ, URZ ;  /* 0x000000ff06067290 */ /* 0x000fe2000fffe1ff */
[----:B------:R-:W-:Y:S02]  /*8e50*/  IMAD.SHL.U32 R138, R138, 0x10, RZ ;  /* 0x000000108a8a7824 */ /* 0x000fe400078e00ff */
[----:B------:R-:W-:Y:S01]  /*8e60*/  HFMA2 R2, -RZ, RZ, 0, 0 ;  /* 0x00000000ff027431 */ /* 0x000fe200000001ff */
[----:B------:R-:W-:Y:S01]  /*8e70*/  BSSY B1, `(.L_x_67) ;  /* 0x00000a8000017945 */ /* 0x000fe20003800000 */
[----:B------:R-:W-:Y:S01]  /*8e80*/  LOP3.LUT R135, R135, 0x600000, RZ, 0xc0, !PT ;  /* 0x0060000087877812 */ /* 0x000fe200078ec0ff */
[----:B------:R-:W2:Y:S01]  /*8e90*/  S2UR UR27, SR_CgaCtaId ;  /* 0x00000000001b79c3 */ /* 0x000ea20000008800 */
[----:B------:R-:W-:Y:S01]  /*8ea0*/  LOP3.LUT R138, R138, 0x7f0, RZ, 0xc0, !PT ;  /* 0x000007f08a8a7812 */ /* 0x000fe200078ec0ff */
[----:B------:R-:W-:Y:S01]  /*8eb0*/  IMAD.MOV.U32 R133, RZ, RZ, 0x5 ;  /* 0x00000005ff857424 */ /* 0x000fe200078e00ff */
[C---:B------:R-:W-:Y:S01]  /*8ec0*/  LOP3.LUT R139, R135.reuse, 0x100, RZ, 0xfc, !PT ;  /* 0x00000100878b7812 */ /* 0x040fe200078efcff */
[----:B------:R-:W-:Y:S01]  /*8ed0*/  IMAD.MOV.U32 R132, RZ, RZ, RZ ;  /* 0x000000ffff847224 */ /* 0x000fe200078e00ff */
[C---:B------:R-:W-:Y:S01]  /*8ee0*/  LOP3.LUT R137, R135.reuse, 0x120, RZ, 0xfc, !PT ;  /* 0x0000012087897812 */ /* 0x040fe200078efcff */
[----:B------:R-:W-:Y:S01]  /*8ef0*/  IMAD.U32 R134, RZ, RZ, UR6 ;  /* 0x00000006ff867e24 */ /* 0x000fe2000f8e00ff */
[C---:B------:R-:W-:Y:S01]  /*8f00*/  LOP3.LUT R136, R135.reuse, 0x140, RZ, 0xfc, !PT ;  /* 0x0000014087887812 */ /* 0x040fe200078efcff */
[----:B------:R-:W3:Y:S01]  /*8f10*/  S2UR UR26, SR_CgaCtaId ;  /* 0x00000000001a79c3 */ /* 0x000ee20000008800 */
[----:B------:R-:W-:Y:S01]  /*8f20*/  LOP3.LUT R135, R135, 0x160, RZ, 0xfc, !PT ;  /* 0x0000016087877812 */ /* 0x000fe200078efcff */
[----:B------:R-:W-:Y:S01]  /*8f30*/  UMOV UR22, 0x400 ;  /* 0x0000040000167882 */ /* 0x000fe20000000000 */
[----:B------:R-:W-:Y:S01]  /*8f40*/  UMOV UR21, 0x400 ;  /* 0x0000040000157882 */ /* 0x000fe20000000000 */
[----:B------:R-:W-:Y:S01]  /*8f50*/  UMOV UR20, 0x400 ;  /* 0x0000040000147882 */ /* 0x000fe20000000000 */
[----:B------:R-:W-:Y:S01]  /*8f60*/  UMOV UR19, 0x400 ;  /* 0x0000040000137882 */ /* 0x000fe20000000000 */
[----:B------:R-:W-:Y:S01]  /*8f70*/  UMOV UR18, 0x400 ;  /* 0x0000040000127882 */ /* 0x000fe20000000000 */
[----:B------:R-:W4:Y:S01]  /*8f80*/  LDCU.64 UR14, c[0x0][0x468] ;  /* 0x00008d00ff0e77ac */ /* 0x000f220008000a00 */
[----:B------:R-:W5:Y:S01]  /*8f90*/  S2UR UR25, SR_CgaCtaId ;  /* 0x00000000001979c3 */ /* 0x000f620000008800 */
[----:B-1----:R-:W-:-:S07]  /*8fa0*/  ULEA UR4, UR4, UR5, 0x18 ;  /* 0x0000000504047291 */ /* 0x002fce000f8ec0ff */
[----:B------:R-:W1:Y:S01]  /*8fb0*/  S2UR UR24, SR_CgaCtaId ;  /* 0x00000000001879c3 */ /* 0x000e620000008800 */
[----:B------:R-:W-:Y:S01]  /*8fc0*/  IMAD.U32 R3, RZ, RZ, UR4 ;  /* 0x00000004ff037e24 */ /* 0x000fe2000f8e00ff */
[----:B--2---:R-:W-:-:S04]  /*8fd0*/  ULEA UR13, UR27, UR22, 0x18 ;  /* 0x000000161b0d7291 */ /* 0x004fc8000f8ec0ff */
[----:B------:R-:W-:Y:S02]  /*8fe0*/  IADD3 R138, PT, PT, R3, R138, RZ ;  /* 0x0000008a038a7210 */ /* 0x000fe40007ffe0ff */
[----:B------:R-:W2:Y:S01]  /*8ff0*/  S2UR UR23, SR_CgaCtaId ;  /* 0x00000000001779c3 */ /* 0x000ea20000008800 */
[----:B---3--:R-:W-:Y:S02]  /*9000*/  ULEA UR12, UR26, UR21, 0x18 ;  /* 0x000000151a0c7291 */ /* 0x008fe4000f8ec0ff */
[----:B-----5:R-:W-:Y:S02]  /*9010*/  ULEA UR11, UR25, UR20, 0x18 ;  /* 0x00000014190b7291 */ /* 0x020fe4000f8ec0ff */
[----:B-1----:R-:W-:Y:S02]  /*9020*/  ULEA UR10, UR24, UR19, 0x18 ;  /* 0x00000013180a7291 */ /* 0x002fe4000f8ec0ff */
[----:B--2-4-:R-:W-:-:S12]  /*9030*/  ULEA UR7, UR23, UR18, 0x18 ;  /* 0x0000001217077291 */ /* 0x014fd8000f8ec0ff */
.L_x_74:
[----:B--2---:R-:W-:Y:S01]  /*9040*/  SHF.L.U32 R4, R2, 0x1f, RZ ;  /* 0x0000001f02047819 */ /* 0x004fe200000006ff */
[----:B------:R-:W-:Y:S03]  /*9050*/  BSSY B0, `(.L_x_68) ;  /* 0x0000003000007945 */ /* 0x000fe60003800000 */
[----:B-1----:R-:W1:Y:S02]  /*9060*/  SYNCS.PHASECHK.TRANS64.TRYWAIT P0, [R3+URZ+0xb0], R4 ;  /* 0x0000b004030075a7 */ /* 0x002e6400080011ff */
[----:B-1-3--:R-:W-:Y:S05]  /*9070*/  @!P0 BRA `(.L_x_69) ;  /* 0x0000001800048947 */ /* 0x00afea0003800000 */
.L_x_140:
[----:B------:R-:W-:Y:S05]  /*9080*/  BSYNC B0 ;  /* 0x0000000000007941 */ /* 0x000fea0003800000 */
.L_x_68:
[----:B------:R-:W-:Y:S02]  /*9090*/  R2UR UR4, R139 ;  /* 0x000000008b0472ca */ /* 0x000fe400000e0000 */
[----:B------:R-:W-:Y:S02]  /*90a0*/  ELECT P0, URZ, PT ;  /* 0x0000000000ff782f */ /* 0x000fe40003800000 */
[----:B------:R-:W-:Y:S01]  /*90b0*/  R2UR UR6, R137 ;  /* 0x00000000890672ca */ /* 0x000fe200000e0000 */
[----:B------:R-:W-:Y:S01]  /*90c0*/  VIADD R134, R134, 0x1 ;  /* 0x0000000186867836 */ /* 0x000fe20000000000 */
[----:B------:R-:W-:Y:S02]  /*90d0*/  R2UR UR5, R136 ;  /* 0x00000000880572ca */ /* 0x000fe400000e0000 */
[----:B------:R-:W-:-:S05]  /*90e0*/  ISETP.NE.AND P2, PT, R140, RZ, PT ;  /* 0x000000ff8c00720c */ /* 0x000fca0003f45270 */
[----:B------:R-:W-:Y:S01]  /*90f0*/  LDTM.x32 R100, tmem[UR4] ;  /* 0x00000004006479ee */ /* 0x000fe200082c0000 */
[----:B------:R-:W-:-:S03]  /*9100*/  R2UR UR4, R135 ;  /* 0x00000000870472ca */ /* 0x000fc600000e0000 */
[----:B------:R-:W-:Y:S01]  /*9110*/  LDTM.x32 R68, tmem[UR6] ;  /* 0x00000006004479ee */ /* 0x000fe200082c0000 */
[----:B-1----:R-:W-:Y:S01]  /*9120*/  @P0 IMAD.U32 R3, RZ, RZ, UR13 ;  /* 0x0000000dff030e24 */ /* 0x002fe2000f8e00ff */
[----:B------:R-:W-:Y:S01]  /*9130*/  LDTM.x32 R36, tmem[UR5] ;  /* 0x00000005002479ee */ /* 0x000fe200082c0000 */
[----:B------:R-:W-:-:S07]  /*9140*/  @P0 IMAD.MOV.U32 R0, RZ, RZ, 0x1 ;  /* 0x00000001ff000424 */ /* 0x000fce00078e00ff */
[----:B------:R-:W1:Y:S01]  /*9150*/  LDTM.x32 R4, tmem[UR4] ;  /* 0x00000004000479ee */ /* 0x000e6200082c0000 */
[----:B------:R-:W-:Y:S01]  /*9160*/  NOP ;  /* 0x0000000000007918 */ /* 0x000fe20000000000 */
[----:B-1----:R-:W-:Y:S01]  /*9170*/  NOP ;  /* 0x0000000000007918 */ /* 0x002fe20000000000 */
[----:B------:R1:W-:Y:S01]  /*9180*/  @P0 SYNCS.ARRIVE.TRANS64.ART0 RZ, [R3+URZ+0xb8], R0 ;  /* 0x0000b80003ff09a7 */ /* 0x0003e200085000ff */
[C---:B------:R-:W-:Y:S01]  /*9190*/  IADD3 R141, P0, PT, R132.reuse, UR8, RZ ;  /* 0x00000008848d7c10 */ /* 0x040fe2000ff1e0ff */
[----:B------:R2:W-:Y:S04]  /*91a0*/  STS.128 [R138+0x30c00], R100 ;  /* 0x030c00648a007388 */ /* 0x0005e80000000c00 */
[----:B------:R3:W-:Y:S04]  /*91b0*/  STS.128 [R138+0x31400], R104 ;  /* 0x031400688a007388 */ /* 0x0007e80000000c00 */
[----:B------:R3:W-:Y:S04]  /*91c0*/  STS.128 [R138+0x31c00], R108 ;  /* 0x031c006c8a007388 */ /* 0x0007e80000000c00 */
[----:B------:R3:W-:Y:S04]  /*91d0*/  STS.128 [R138+0x32400], R112 ;  /* 0x032400708a007388 */ /* 0x0007e80000000c00 */
[----:B------:R3:W-:Y:S04]  /*91e0*/  STS.128 [R138+0x32c00], R116 ;  /* 0x032c00748a007388 */ /* 0x0007e80000000c00 */
[----:B------:R3:W-:Y:S01]  /*91f0*/  STS.128 [R138+0x33400], R120 ;  /* 0x033400788a007388 */ /* 0x0007e20000000c00 */
[----:B-1----:R-:W-:-:S03]  /*9200*/  LEA.HI.X.SX32 R0, R132, UR16, 0x1, P0 ;  /* 0x0000001084007c11 */ /* 0x002fc600080f0eff */
[----:B------:R3:W-:Y:S01]  /*9210*/  STS.128 [R138+0x33c00], R124 ;  /* 0x033c007c8a007388 */ /* 0x0007e20000000c00 */
[----:B------:R-:W-:-:S03]  /*9220*/  ISETP.NE.AND P0, PT, R134, RZ, PT ;  /* 0x000000ff8600720c */ /* 0x000fc60003f05270 */
[----:B------:R3:W-:Y:S01]  /*9230*/  STS.128 [R138+0x34400], R128 ;  /* 0x034400808a007388 */ /* 0x0007e20000000c00 */
[C---:B--2---:R-:W-:Y:S01]  /*9240*/  LEA R100, P1, R141.reuse, UR14, 0x2 ;  /* 0x0000000e8d647c11 */ /* 0x044fe2000f8210ff */
[----:B------:R1:W-:Y:S06]  /*9250*/  MEMBAR.ALL.CTA ;  /* 0x0000000000007992 */ /* 0x0003ec0000008000 */
[----:B-1----:R-:W1:Y:S01]  /*9260*/  FENCE.VIEW.ASYNC.S ;  /* 0x00000000000073c6 */ /* 0x002e620000000000 */
[----:B------:R-:W-:Y:S01]  /*9270*/  LEA.HI.X R101, R141, UR15, R0, 0x2, P1 ;  /* 0x0000000f8d657c11 */ /* 0x000fe200088f1400 */
[----:B-1----:R-:W-:Y:S06]  /*9280*/  BAR.SYNC.DEFER_BLOCKING 0x4, 0x80 ;  /* 0x0102000000007b1d */ /* 0x002fec0000010000 */
[----:B------:R-:W-:Y:S05]  /*9290*/  @P2 BRA `(.L_x_70) ;  /* 0x0000000000282947 */ /* 0x000fea0003800000 */
[----:B------:R-:W-:-:S13]  /*92a0*/  ELECT P1, URZ, PT ;  /* 0x0000000000ff782f */ /* 0x000fda0003820000 */
[----:B------:R-:W-:Y:S01]  /*92b0*/  @P1 R2UR.BROADCAST UR4, R100 ;  /* 0x00000000640412ca */ /* 0x000fe200008e0000 */
[----:B------:R-:W-:Y:S01]  /*92c0*/  UMOV UR17, 0x400 ;  /* 0x0000040000117882 */ /* 0x000fe20000000000 */
[----:B------:R-:W-:Y:S01]  /*92d0*/  @P1 R2UR.BROADCAST UR5, R101 ;  /* 0x00000000650512ca */ /* 0x000fe200008e0000 */
[----:B------:R-:W-:-:S04]  /*92e0*/  @P1 IMAD.U32 R3, RZ, RZ, UR12 ;  /* 0x0000000cff031e24 */ /* 0x000fc8000f8e00ff */
[----:B------:R-:W-:-:S05]  /*92f0*/  @P1 VIADD R0, R3, 0x30c00 ;  /* 0x00030c0003001836 */ /* 0x000fca0000000000 */
[----:B------:R-:W-:-:S13]  /*9300*/  @P1 R2UR.BROADCAST UR6, R0 ;  /* 0x00000000000612ca */ /* 0x000fda00008e0000 */
[----:B------:R1:W-:Y:S01]  /*9310*/  UBLKRED.G.S.ADD.F32.RN [UR4], [UR6], UR17 ;  /* 0x00000004060073bb */ /* 0x0003e200080a0411 */
[----:B------:R0:W-:Y:S01]  /*9320*/  UTMACMDFLUSH ;  /* 0x00000000000079b7 */ /* 0x0001e20000000000 */
[----:B-1----:R-:W-:-:S04]  /*9330*/  DEPBAR.LE SB0, 0x1 ;  /* 0x000080400000791a */ /* 0x002fc80000000000 */
.L_x_70:
[----:B------:R-:W-:Y:S01]  /*9340*/  BAR.SYNC.DEFER_BLOCKING 0x4, 0x80 ;  /* 0x0102000000007b1d */ /* 0x000fe20000010000 */
[----:B------:R-:W-:-:S05]  /*9350*/  VIADD R103, R133, 0xfffffffe ;  /* 0xfffffffe85677836 */ /* 0x000fca0000000000 */
[----:B------:R-:W-:-:S04]  /*9360*/  LEA.HI R0, R103, R103, RZ, 0x1 ;  /* 0x0000006767007211 */ /* 0x000fc800078f08ff */
[----:B------:R-:W-:-:S04]  /*9370*/  LOP3.LUT R0, R0, 0xfffffffe, RZ, 0xc0, !PT ;  /* 0xfffffffe00007812 */ /* 0x000fc800078ec0ff */
[----:B------:R-:W-:-:S05]  /*9380*/  IADD3 R0, PT, PT, R103, -R0, RZ ;  /* 0x8000000067007210 */ /* 0x000fca0007ffe0ff */
[----:B------:R-:W-:-:S05]  /*9390*/  IMAD R102, R0, 0x4000, R138 ;  /* 0x0000400000667824 */ /* 0x000fca00078e028a */
[----:B------:R1:W-:Y:S04]  /*93a0*/  STS.128 [R102+0x30c00], R68 ;  /* 0x030c004466007388 */ /* 0x0003e80000000c00 */
[----:B------:R1:W-:Y:S04]  /*93b0*/  STS.128 [R102+0x31400], R72 ;  /* 0x0314004866007388 */ /* 0x0003e80000000c00 */
[----:B------:R1:W-:Y:S04]  /*93c0*/  STS.128 [R102+0x31c00], R76 ;  /* 0x031c004c66007388 */ /* 0x0003e80000000c00 */
[----:B------:R1:W-:Y:S04]  /*93d0*/  STS.128 [R102+0x32400], R80 ;  /* 0x0324005066007388 */ /* 0x0003e80000000c00 */
[----:B------:R1:W-:Y:S04]  /*93e0*/  STS.128 [R102+0x32c00], R84 ;  /* 0x032c005466007388 */ /* 0x0003e80000000c00 */
[----:B------:R1:W-:Y:S04]  /*93f0*/  STS.128 [R102+0x33400], R88 ;  /* 0x0334005866007388 */ /* 0x0003e80000000c00 */
[----:B------:R1:W-:Y:S04]  /*9400*/  STS.128 [R102+0x33c00], R92 ;  /* 0x033c005c66007388 */ /* 0x0003e80000000c00 */
[----:B------:R1:W-:Y:S01]  /*9410*/  STS.128 [R102+0x34400], R96 ;  /* 0x0344006066007388 */ /* 0x0003e20000000c00 */
[----:B------:R2:W-:Y:S06]  /*9420*/  MEMBAR.ALL.CTA ;  /* 0x0000000000007992 */ /* 0x0005ec0000008000 */
[----:B--2---:R-:W2:Y:S02]  /*9430*/  FENCE.VIEW.ASYNC.S ;  /* 0x00000000000073c6 */ /* 0x004ea40000000000 */
[----:B--2---:R-:W-:Y:S06]  /*9440*/  BAR.SYNC.DEFER_BLOCKING 0x4, 0x80 ;  /* 0x0102000000007b1d */ /* 0x004fec0000010000 */
[----:B------:R-:W-:Y:S05]  /*9450*/  @P2 BRA `(.L_x_71) ;  /* 0x0000000000342947 */ /* 0x000fea0003800000 */
[----:B------:R-:W-:Y:S01]  /*9460*/  ELECT P3, URZ, PT ;  /* 0x0000000000ff782f */ /* 0x000fe20003860000 */
[----:B------:R-:W-:-:S12]  /*9470*/  UMOV UR17, 0x400 ;  /* 0x0000040000117882 */ /* 0x000fd80000000000 */
[----:B------:R-:W-:Y:S01]  /*9480*/  @P3 IMAD.U32 R3, RZ, RZ, UR11 ;  /* 0x0000000bff033e24 */ /* 0x000fe2000f8e00ff */
[----:B-1----:R-:W-:-:S03]  /*9490*/  @P3 IADD3 R68, P1, PT, R100, 0x4000, RZ ;  /* 0x0000400064443810 */ /* 0x002fc60007f3e0ff */
[----:B------:R-:W-:Y:S01]  /*94a0*/  @P3 IMAD R0, R0, 0x4000, R3 ;  /* 0x0000400000003824 */ /* 0x000fe200078e0203 */
[----:B------:R-:W-:Y:S01]  /*94b0*/  @P3 R2UR.BROADCAST UR4, R68 ;  /* 0x00000000440432ca */ /* 0x000fe200008e0000 */
[----:B------:R-:W-:Y:S02]  /*94c0*/  @P3 IMAD.X R69, RZ, RZ, R101, P1 ;  /* 0x000000ffff453224 */ /* 0x000fe400008e0665 */
[----:B------:R-:W-:-:S03]  /*94d0*/  @P3 VIADD R0, R0, 0x30c00 ;  /* 0x00030c0000003836 */ /* 0x000fc60000000000 */
[----:B------:R-:W-:Y:S02]  /*94e0*/  @P3 R2UR.BROADCAST UR5, R69 ;  /* 0x00000000450532ca */ /* 0x000fe400008e0000 */
[----:B------:R-:W-:-:S13]  /*94f0*/  @P3 R2UR.BROADCAST UR6, R0 ;  /* 0x00000000000632ca */ /* 0x000fda00008e0000 */
[----:B------:R2:W-:Y:S01]  /*9500*/  UBLKRED.G.S.ADD.F32.RN [UR4], [UR6], UR17 ;  /* 0x00000004060073bb */ /* 0x0005e200080a0411 */
[----:B------:R0:W-:Y:S01]  /*9510*/  UTMACMDFLUSH ;  /* 0x00000000000079b7 */ /* 0x0001e20000000000 */
[----:B--2---:R-:W-:-:S04]  /*9520*/  DEPBAR.LE SB0, 0x1 ;  /* 0x000080400000791a */ /* 0x004fc80000000000 */
.L_x_71:
[----:B------:R-:W-:Y:S06]  /*9530*/  BAR.SYNC.DEFER_BLOCKING 0x4, 0x80 ;  /* 0x0102000000007b1d */ /* 0x000fec0000010000 */
        /* <DEDUP_REMOVED lines=9> */
[----:B----4-:R-:W4:Y:S02]  /*95d0*/  FENCE.VIEW.ASYNC.S ;  /* 0x00000000000073c6 */ /* 0x010f240000000000 */
[----:B----4-:R-:W-:Y:S06]  /*95e0*/  BAR.SYNC.DEFER_BLOCKING 0x4, 0x80 ;  /* 0x0102000000007b1d */ /* 0x010fec0000010000 */
[----:B------:R-:W-:Y:S05]  /*95f0*/  @P2 BRA `(.L_x_72) ;  /* 0x0000000000302947 */ /* 0x000fea0003800000 */
[----:B------:R-:W-:Y:S01]  /*9600*/  ELECT P3, URZ, PT ;  /* 0x0000000000ff782f */ /* 0x000fe20003860000 */
[----:B------:R-:W-:-:S12]  /*9610*/  UMOV UR17, 0x400 ;  /* 0x0000040000117882 */ /* 0x000fd80000000000 */
[----:B--2---:R-:W-:Y:S01]  /*9620*/  @P3 IADD3 R36, P1, PT, R100, 0x8000, RZ ;  /* 0x0000800064243810 */ /* 0x004fe20007f3e0ff */
[----:B------:R-:W-:-:S03]  /*9630*/  @P3 IMAD.U32 R3, RZ, RZ, UR10 ;  /* 0x0000000aff033e24 */ /* 0x000fc6000f8e00ff */
[----:B------:R-:W-:Y:S01]  /*9640*/  @P3 R2UR.BROADCAST UR4, R36 ;  /* 0x00000000240432ca */ /* 0x000fe200008e0000 */
[----:B------:R-:W-:Y:S02]  /*9650*/  @P3 IMAD.X R37, RZ, RZ, R101, P1 ;  /* 0x000000ffff253224 */ /* 0x000fe400008e0665 */
[----:B------:R-:W-:-:S03]  /*9660*/  @P3 VIADD R0, R3, 0x30c00 ;  /* 0x00030c0003003836 */ /* 0x000fc60000000000 */
[----:B------:R-:W-:Y:S02]  /*9670*/  @P3 R2UR.BROADCAST UR5, R37 ;  /* 0x00000000250532ca */ /* 0x000fe400008e0000 */
[----:B------:R-:W-:-:S13]  /*9680*/  @P3 R2UR.BROADCAST UR6, R0 ;  /* 0x00000000000632ca */ /* 0x000fda00008e0000 */
[----:B------:R4:W-:Y:S01]  /*9690*/  UBLKRED.G.S.ADD.F32.RN [UR4], [UR6], UR17 ;  /* 0x00000004060073bb */ /* 0x0009e200080a0411 */
[----:B------:R0:W-:Y:S01]  /*96a0*/  UTMACMDFLUSH ;  /* 0x00000000000079b7 */ /* 0x0001e20000000000 */
[----:B----4-:R-:W-:-:S04]  /*96b0*/  DEPBAR.LE SB0, 0x1 ;  /* 0x000080400000791a */ /* 0x010fc80000000000 */
.L_x_72:
[----:B------:R-:W-:Y:S01]  /*96c0*/  BAR.SYNC.DEFER_BLOCKING 0x4, 0x80 ;  /* 0x0102000000007b1d */ /* 0x000fe20000010000 */
[----:B------:R-:W-:-:S04]  /*96d0*/  LEA.HI R0, R133, R133, RZ, 0x1 ;  /* 0x0000008585007211 */ /* 0x000fc800078f08ff */
[----:B------:R-:W-:-:S05]  /*96e0*/  LOP3.LUT R0, R0, 0xfffffffe, RZ, 0xc0, !PT ;  /* 0xfffffffe00007812 */ /* 0x000fca00078ec0ff */
[----:B------:R-:W-:-:S04]  /*96f0*/  IMAD.IADD R0, R133, 0x1, -R0 ;  /* 0x0000000185007824 */ /* 0x000fc800078e0a00 */
[----:B--2---:R-:W-:-:S05]  /*9700*/  IMAD R36, R0, 0x4000, R138 ;  /* 0x0000400000247824 */ /* 0x004fca00078e028a */
        /* <DEDUP_REMOVED lines=14> */
[----:B------:R-:W-:Y:S01]  /*97f0*/  @P2 IMAD.U32 R3, RZ, RZ, UR7 ;  /* 0x00000007ff032e24 */ /* 0x000fe2000f8e00ff */
[----:B--2---:R-:W-:-:S03]  /*9800*/  @P2 IADD3 R4, P1, PT, R100, 0xc000, RZ ;  /* 0x0000c00064042810 */ /* 0x004fc60007f3e0ff */
        /* <DEDUP_REMOVED lines=9> */
.L_x_73:
[----:B------:R-:W-:Y:S01]  /*98a0*/  BAR.SYNC.DEFER_BLOCKING 0x4, 0x80 ;  /* 0x0102000000007b1d */ /* 0x000fe20000010000 */
[----:B------:R-:W-:Y:S01]  /*98b0*/  VIADD R133, R133, 0x4 ;  /* 0x0000000485857836 */ /* 0x000fe20000000000 */
[----:B------:R-:W-:Y:S02]  /*98c0*/  IADD3 R132, PT, PT, R132, 0x4000, RZ ;  /* 0x0000400084847810 */ /* 0x000fe40007ffe0ff */
[----:B------:R-:W-:Y:S02]  /*98d0*/  LOP3.LUT R2, R2, 0x1, RZ, 0x3c, !PT ;  /* 0x0000000102027812 */ /* 0x000fe400078e3cff */
[----:B------:R-:W-:Y:S05]  /*98e0*/  @P0 BRA `(.L_x_74) ;  /* 0xfffffff400d40947 */ /* 0x000fea000383ffff */
[----:B------:R-:W-:Y:S05]  /*98f0*/  BSYNC B1 ;  /* 0x0000000000017941 */ /* 0x000fea0003800000 */
.L_x_67:
[----:B------:R-:W-:-:S13]  /*9900*/  ISETP.NE.AND P0, PT, R140, RZ, PT ;  /* 0x000000ff8c00720c */ /* 0x000fda0003f05270 */
[----:B------:R-:W-:Y:S05]  /*9910*/  @P0 BRA `(.L_x_75) ;  /* 0x0000000000040947 */ /* 0x000fea0003800000 */
[----:B------:R-:W-:-:S04]  /*9920*/  DEPBAR.LE SB0, 0x0 ;  /* 0x000080000000791a */ /* 0x000fc80000000000 */
.L_x_75:
[----:B------:R-:W-:Y:S06]  /*9930*/  BAR.SYNC.DEFER_BLOCKING 0x4, 0x80 ;  /* 0x0102000000007b1d */ /* 0x000fec0000010000 */
[----:B------:R-:W-:-:S04]  /*9940*/  DEPBAR.LE SB0, 0x0 ;  /* 0x000080000000791a */ /* 0x000fc80000000000 */
[----:B------:R-:W-:Y:S06]  /*9950*/  BAR.ARV 0x5, 0x1a0 ;  /* 0x0146800000007b1d */ /* 0x000fec0000002000 */
[----:B------:R-:W-:Y:S05]  /*9960*/  EXIT ;  /* 0x000000000000794d */ /* 0x000fea0003800000 */
.L_x_14:
[----:B------:R-:W-:Y:S02]  /*9970*/  MOV R2, UR41 ;  /* 0x0000002900027c02 */ /* 0x000fe40008000f00 */
[----:B------:R-:W-:Y:S02]  /*9980*/  MOV R4, 0x80000000 ;  /* 0x8000000000047802 */ /* 0x000fe40000000f00 */
[----:B------:R-:W-:-:S07]  /*9990*/  MOV R5, 0x80000000 ;  /* 0x8000000000057802 */ /* 0x000fce0000000f00 */
.L_x_76:
[----:B-1----:R1:W2:Y:S02]  /*99a0*/  SYNCS.PHASECHK.TRANS64.TRYWAIT P0, [R2+URZ+0x10], R5 ;  /* 0x00001005020075a7 */ /* 0x0022a400080011ff */
[----:B--2---:R-:W-:Y:S05]  /*99b0*/  @!P0 NANOSLEEP.SYNCS 0x989680 ;  /* 0x009896800000895d */ /* 0x004fea0003900000 */
[----:B------:R-:W2:Y:S02]  /*99c0*/  @!P0 SYNCS.PHASECHK.TRANS64 P0, [R2+URZ+0x10], R5 ;  /* 0x00001005020085a7 */ /* 0x000ea400080010ff */
[----:B--2---:R-:W-:Y:S05]  /*99d0*/  @!P0 BRA `(.L_x_76) ;  /* 0xfffffffc00f08947 */ /* 0x004fea000383ffff */
[----:B------:R-:W-:Y:S05]  /*99e0*/  BRA `(.L_x_77) ;  /* 0xffffff7000b47947 */ /* 0x000fea000383ffff */
.L_x_15:
[----:B------:R-:W-:Y:S01]  /*99f0*/  HFMA2 R4, -RZ, RZ, -0.0 , 0 ;  /* 0x80000000ff047431 */ /* 0x000fe200000001ff */
[----:B------:R-:W-:Y:S02]  /*9a00*/  MOV R2, UR41 ;  /* 0x0000002900027c02 */ /* 0x000fe40008000f00 */
[----:B------:R-:W-:-:S07]  /*9a10*/  MOV R5, 0x80000000 ;  /* 0x8000000000057802 */ /* 0x000fce0000000f00 */
.L_x_78:
[----:B-1----:R1:W2:Y:S02]  /*9a20*/  SYNCS.PHASECHK.TRANS64.TRYWAIT P0, [R2+URZ+0x40], R5 ;  /* 0x00004005020075a7 */ /* 0x0022a400080011ff */
[----:B--2---:R-:W-:Y:S05]  /*9a30*/  @!P0 NANOSLEEP.SYNCS 0x989680 ;  /* 0x009896800000895d */ /* 0x004fea0003900000 */
[----:B------:R-:W2:Y:S02]  /*9a40*/  @!P0 SYNCS.PHASECHK.TRANS64 P0, [R2+URZ+0x40], R5 ;  /* 0x00004005020085a7 */ /* 0x000ea400080010ff */
[----:B--2---:R-:W-:Y:S05]  /*9a50*/  @!P0 BRA `(.L_x_78) ;  /* 0xfffffffc00f08947 */ /* 0x004fea000383ffff */
[----:B------:R-:W-:Y:S05]  /*9a60*/  BRA `(.L_x_79) ;  /* 0xffffff74001c7947 */ /* 0x000fea000383ffff */
.L_x_16:
[----:B------:R-:W-:Y:S01]  /*9a70*/  HFMA2 R4, -RZ, RZ, -0.0 , 0 ;  /* 0x80000000ff047431 */ /* 0x000fe200000001ff */
[----:B------:R-:W-:Y:S02]  /*9a80*/  MOV R2, UR41 ;  /* 0x0000002900027c02 */ /* 0x000fe40008000f00 */
[----:B------:R-:W-:-:S07]  /*9a90*/  MOV R5, 0x80000000 ;  /* 0x8000000000057802 */ /* 0x000fce0000000f00 */
.L_x_80:
[----:B-1----:R1:W2:Y:S02]  /*9aa0*/  SYNCS.PHASECHK.TRANS64.TRYWAIT P0, [R2+URZ+0x28], R5 ;  /* 0x00002805020075a7 */ /* 0x0022a400080011ff */
[----:B--2---:R-:W-:Y:S05]  /*9ab0*/  @!P0 NANOSLEEP.SYNCS 0x989680 ;  /* 0x009896800000895d */ /* 0x004fea0003900000 */
[----:B------:R-:W2:Y:S02]  /*9ac0*/  @!P0 SYNCS.PHASECHK.TRANS64 P0, [R2+URZ+0x28], R5 ;  /* 0x00002805020085a7 */ /* 0x000ea400080010ff */
[----:B--2---:R-:W-:Y:S05]  /*9ad0*/  @!P0 BRA `(.L_x_80) ;  /* 0xfffffffc00f08947 */ /* 0x004fea000383ffff */
[----:B------:R-:W-:Y:S05]  /*9ae0*/  BRA `(.L_x_81) ;  /* 0xffffff74006c7947 */ /* 0x000fea000383ffff */
.L_x_17:
[----:B------:R-:W-:Y:S01]  /*9af0*/  HFMA2 R4, -RZ, RZ, -0.0 , 0 ;  /* 0x80000000ff047431 */ /* 0x000fe200000001ff */
[----:B------:R-:W-:Y:S02]  /*9b00*/  MOV R2, UR41 ;  /* 0x0000002900027c02 */ /* 0x000fe40008000f00 */
[----:B------:R-:W-:-:S07]  /*9b10*/  MOV R5, 0x80000000 ;  /* 0x8000000000057802 */ /* 0x000fce0000000f00 */
.L_x_82:
[----:B-1----:R1:W2:Y:S02]  /*9b20*/  SYNCS.PHASECHK.TRANS64.TRYWAIT P0, [R2+URZ+0x58], R5 ;  /* 0x00005805020075a7 */ /* 0x0022a400080011ff */
[----:B--2---:R-:W-:Y:S05]  /*9b30*/  @!P0 NANOSLEEP.SYNCS 0x989680 ;  /* 0x009896800000895d */ /* 0x004fea0003900000 */
[----:B------:R-:W2:Y:S02]  /*9b40*/  @!P0 SYNCS.PHASECHK.TRANS64 P0, [R2+URZ+0x58], R5 ;  /* 0x00005805020085a7 */ /* 0x000ea400080010ff */
[----:B--2---:R-:W-:Y:S05]  /*9b50*/  @!P0 BRA `(.L_x_82) ;  /* 0xfffffffc00f08947 */ /* 0x004fea000383ffff */
[----:B------:R-:W-:Y:S05]  /*9b60*/  BRA `(.L_x_83) ;  /* 0xffffff7400ec7947 */ /* 0x000fea000383ffff */
.L_x_19:
[----:B------:R-:W-:Y:S02]  /*9b70*/  MOV R2, UR33 ;  /* 0x0000002100027c02 */ /* 0x000fe40008000f00 */
[-C--:B------:R-:W-:Y:S02]  /*9b80*/  MOV R8, R4.reuse ;  /* 0x0000000400087202 */ /* 0x080fe40000000f00 */
[----:B------:R-:W-:-:S07]  /*9b90*/  MOV R9, R4 ;  /* 0x0000000400097202 */ /* 0x000fce0000000f00 */
.L_x_84:
[----:B-1----:R1:W2:Y:S02]  /*9ba0*/  SYNCS.PHASECHK.TRANS64.TRYWAIT P0, [R2+URZ+0x10], R9 ;  /* 0x00001009020075a7 */ /* 0x0022a400080011ff */
[----:B--2---:R-:W-:Y:S05]  /*9bb0*/  @!P0 NANOSLEEP.SYNCS 0x989680 ;  /* 0x009896800000895d */ /* 0x004fea0003900000 */
[----:B------:R-:W2:Y:S02]  /*9bc0*/  @!P0 SYNCS.PHASECHK.TRANS64 P0, [R2+URZ+0x10], R9 ;  /* 0x00001009020085a7 */ /* 0x000ea400080010ff */
[----:B--2---:R-:W-:Y:S05]  /*9bd0*/  @!P0 BRA `(.L_x_84) ;  /* 0xfffffffc00f08947 */ /* 0x004fea000383ffff */
[----:B------:R-:W-:Y:S05]  /*9be0*/  BRA `(.L_x_85) ;  /* 0xffffff7800ac7947 */ /* 0x000fea000383ffff */
.L_x_20:
[----:B------:R-:W-:Y:S02]  /*9bf0*/  MOV R2, UR33 ;  /* 0x0000002100027c02 */ /* 0x000fe40008000f00 */
[-C--:B------:R-:W-:Y:S02]  /*9c00*/  MOV R8, R4.reuse ;  /* 0x0000000400087202 */ /* 0x080fe40000000f00 */
[----:B------:R-:W-:-:S07]  /*9c10*/  MOV R9, R4 ;  /* 0x0000000400097202 */ /* 0x000fce0000000f00 */
.L_x_86:
[----:B-1----:R1:W2:Y:S02]  /*9c20*/  SYNCS.PHASECHK.TRANS64.TRYWAIT P0, [R2+URZ+0x40], R9 ;  /* 0x00004009020075a7 */ /* 0x0022a400080011ff */
[----:B--2---:R-:W-:Y:S05]  /*9c30*/  @!P0 NANOSLEEP.SYNCS 0x989680 ;  /* 0x009896800000895d */ /* 0x004fea0003900000 */
[----:B------:R-:W2:Y:S02]  /*9c40*/  @!P0 SYNCS.PHASECHK.TRANS64 P0, [R2+URZ+0x40], R9 ;  /* 0x00004009020085a7 */ /* 0x000ea400080010ff */
[----:B--2---:R-:W-:Y:S05]  /*9c50*/  @!P0 BRA `(.L_x_86) ;  /* 0xfffffffc00f08947 */ /* 0x004fea000383ffff */
[----:B------:R-:W-:Y:S05]  /*9c60*/  BRA `(.L_x_87) ;  /* 0xffffff7800cc7947 */ /* 0x000fea000383ffff */
.L_x_21:
[----:B------:R-:W-:Y:S02]  /*9c70*/  MOV R2, UR41 ;  /* 0x0000002900027c02 */ /* 0x000fe40008000f00 */
[-C--:B------:R-:W-:Y:S02]  /*9c80*/  MOV R8, R4.reuse ;  /* 0x0000000400087202 */ /* 0x080fe40000000f00 */
[----:B------:R-:W-:-:S07]  /*9c90*/  MOV R9, R4 ;  /* 0x0000000400097202 */ /* 0x000fce0000000f00 */
.L_x_88:
[----:B-1----:R1:W2:Y:S02]  /*9ca0*/  SYNCS.PHASECHK.TRANS64.TRYWAIT P0, [R2+URZ+0x28], R9 ;  /* 0x00002809020075a7 */ /* 0x0022a400080011ff */
[----:B--2---:R-:W-:Y:S05]  /*9cb0*/  @!P0 NANOSLEEP.SYNCS 0x989680 ;  /* 0x009896800000895d */ /* 0x004fea0003900000 */
[----:B------:R-:W2:Y:S02]  /*9cc0*/  @!P0 SYNCS.PHASECHK.TRANS64 P0, [R2+URZ+0x28], R9 ;  /* 0x00002809020085a7 */ /* 0x000ea400080010ff */
[----:B--2---:R-:W-:Y:S05]  /*9cd0*/  @!P0 BRA `(.L_x_88) ;  /* 0xfffffffc00f08947 */ /* 0x004fea000383ffff */
[----:B------:R-:W-:Y:S05]  /*9ce0*/  BRA `(.L_x_89) ;  /* 0xffffff7800e07947 */ /* 0x000fea000383ffff */
.L_x_22:
[----:B------:R-:W-:Y:S02]  /*9cf0*/  MOV R2, UR41 ;  /* 0x0000002900027c02 */ /* 0x000fe40008000f00 */
[-C--:B------:R-:W-:Y:S02]  /*9d00*/  MOV R8, R4.reuse ;  /* 0x0000000400087202 */ /* 0x080fe40000000f00 */
[----:B------:R-:W-:-:S07]  /*9d10*/  MOV R9, R4 ;  /* 0x0000000400097202 */ /* 0x000fce0000000f00 */
.L_x_90:
[----:B-1----:R1:W2:Y:S02]  /*9d20*/  SYNCS.PHASECHK.TRANS64.TRYWAIT P0, [R2+URZ+0x58], R9 ;  /* 0x00005809020075a7 */ /* 0x0022a400080011ff */
[----:B--2---:R-:W-:Y:S05]  /*9d30*/  @!P0 NANOSLEEP.SYNCS 0x989680 ;  /* 0x009896800000895d */ /* 0x004fea0003900000 */
[----:B------:R-:W2:Y:S02]  /*9d40*/  @!P0 SYNCS.PHASECHK.TRANS64 P0, [R2+URZ+0x58], R9 ;  /* 0x00005809020085a7 */ /* 0x000ea400080010ff */
[----:B--2---:R-:W-:Y:S05]  /*9d50*/  @!P0 BRA `(.L_x_90) ;  /* 0xfffffffc00f08947 */ /* 0x004fea000383ffff */
[----:B------:R-:W-:Y:S05]  /*9d60*/  BRA `(.L_x_91) ;  /* 0xffffff7c00107947 */ /* 0x000fea000383ffff */
.L_x_24:
[----:B------:R-:W-:-:S07]  /*9d70*/  MOV R5, R4 ;  /* 0x0000000400057202 */ /* 0x000fce0000000f00 */
.L_x_92:
[----:B-1----:R1:W2:Y:S02]  /*9d80*/  SYNCS.PHASECHK.TRANS64.TRYWAIT P0, [R3+URZ+0x10], R5 ;  /* 0x00001005030075a7 */ /* 0x0022a400080011ff */
[----:B--2---:R-:W-:Y:S05]  /*9d90*/  @!P0 NANOSLEEP.SYNCS 0x989680 ;  /* 0x009896800000895d */ /* 0x004fea0003900000 */
[----:B------:R-:W2:Y:S02]  /*9da0*/  @!P0 SYNCS.PHASECHK.TRANS64 P0, [R3+URZ+0x10], R5 ;  /* 0x00001005030085a7 */ /* 0x000ea400080010ff */
[----:B--2---:R-:W-:Y:S05]  /*9db0*/  @!P0 BRA `(.L_x_92) ;  /* 0xfffffffc00f08947 */ /* 0x004fea000383ffff */
[----:B------:R-:W-:Y:S05]  /*9dc0*/  BRA `(.L_x_93) ;  /* 0xffffff7c003c7947 */ /* 0x000fea000383ffff */
.L_x_25:
[----:B-1----:R-:W-:-:S07]  /*9dd0*/  MOV R5, R4 ;  /* 0x0000000400057202 */ /* 0x002fce0000000f00 */
.L_x_94:
[----:B-1----:R1:W2:Y:S02]  /*9de0*/  SYNCS.PHASECHK.TRANS64.TRYWAIT P0, [R3+URZ+0x40], R5 ;  /* 0x00004005030075a7 */ /* 0x0022a400080011ff */
[----:B--2---:R-:W-:Y:S05]  /*9df0*/  @!P0 NANOSLEEP.SYNCS 0x989680 ;  /* 0x009896800000895d */ /* 0x004fea0003900000 */
[----:B------:R-:W2:Y:S02]  /*9e00*/  @!P0 SYNCS.PHASECHK.TRANS64 P0, [R3+URZ+0x40], R5 ;  /* 0x00004005030085a7 */ /* 0x000ea400080010ff */
[----:B--2---:R-:W-:Y:S05]  /*9e10*/  @!P0 BRA `(.L_x_94) ;  /* 0xfffffffc00f08947 */ /* 0x004fea000383ffff */
[----:B------:R-:W-:Y:S05]  /*9e20*/  BRA `(.L_x_95) ;  /* 0xffffff7c00387947 */ /* 0x000fea000383ffff */
.L_x_26:
[----:B-1----:R-:W-:Y:S02]  /*9e30*/  MOV R3, UR41 ;  /* 0x0000002900037c02 */ /* 0x002fe40008000f00 */
[----:B------:R-:W-:-:S07]  /*9e40*/  MOV R7, R6 ;  /* 0x0000000600077202 */ /* 0x000fce0000000f00 */
.L_x_96:
[----:B-1----:R1:W2:Y:S02]  /*9e50*/  SYNCS.PHASECHK.TRANS64.TRYWAIT P0, [R3+URZ+0x28], R7 ;  /* 0x00002807030075a7 */ /* 0x0022a400080011ff */
[----:B--2---:R-:W-:Y:S05]  /*9e60*/  @!P0 NANOSLEEP.SYNCS 0x989680 ;  /* 0x009896800000895d */ /* 0x004fea0003900000 */
[----:B------:R-:W2:Y:S02]  /*9e70*/  @!P0 SYNCS.PHASECHK.TRANS64 P0, [R3+URZ+0x28], R7 ;  /* 0x00002807030085a7 */ /* 0x000ea400080010ff */
[----:B--2---:R-:W-:Y:S05]  /*9e80*/  @!P0 BRA `(.L_x_96) ;  /* 0xfffffffc00f08947 */ /* 0x004fea000383ffff */
[----:B------:R-:W-:Y:S05]  /*9e90*/  BRA `(.L_x_97) ;  /* 0xffffff7c00347947 */ /* 0x000fea000383ffff */
.L_x_27:
[----:B------:R-:W-:Y:S02]  /*9ea0*/  MOV R2, UR41 ;  /* 0x0000002900027c02 */ /* 0x000fe40008000f00 */
[----:B-1----:R-:W-:-:S07]  /*9eb0*/  MOV R7, R6 ;  /* 0x0000000600077202 */ /* 0x002fce0000000f00 */
.L_x_98:
[----:B-1----:R1:W2:Y:S02]  /*9ec0*/  SYNCS.PHASECHK.TRANS64.TRYWAIT P0, [R2+URZ+0x58], R7 ;  /* 0x00005807020075a7 */ /* 0x0022a400080011ff */
[----:B--2---:R-:W-:Y:S05]  /*9ed0*/  @!P0 NANOSLEEP.SYNCS 0x989680 ;  /* 0x009896800000895d */ /* 0x004fea0003900000 */
[----:B------:R-:W2:Y:S02]  /*9ee0*/  @!P0 SYNCS.PHASECHK.TRANS64 P0, [R2+URZ+0x58], R7 ;  /* 0x00005807020085a7 */ /* 0x000ea400080010ff */
[----:B--2---:R-:W-:Y:S05]  /*9ef0*/  @!P0 BRA `(.L_x_98) ;  /* 0xfffffffc00f08947 */ /* 0x004fea000383ffff */
[----:B------:R-:W-:Y:S05]  /*9f00*/  BRA `(.L_x_99) ;  /* 0xffffff7c002c7947 */ /* 0x000fea000383ffff */
.L_x_32:
[----:B-1----:R-:W-:-:S04]  /*9f10*/  MOV R2, UR16 ;  /* 0x0000001000027c02 */ /* 0x002fc80008000f00 */
[----:B------:R1:W2:Y:S03]  /*9f20*/  SYNCS.PHASECHK.TRANS64.TRYWAIT P0, [R2+URZ], RZ ;  /* 0x000000ff020075a7 */ /* 0x0002a600080011ff */
[----:B--2---:R-:W-:Y:S05]  /*9f30*/  @!P0 NANOSLEEP.SYNCS 0x989680 ;  /* 0x009896800000895d */ /* 0x004fea0003900000 */
[----:B------:R-:W2:Y:S02]  /*9f40*/  @!P0 SYNCS.PHASECHK.TRANS64 P0, [R2+URZ], RZ ;  /* 0x000000ff020085a7 */ /* 0x000ea400080010ff */
[----:B--2---:R-:W-:Y:S05]  /*9f50*/  @!P0 BRA `(.L_x_32) ;  /* 0xfffffffc00ec8947 */ /* 0x004fea000383ffff */
[----:B------:R-:W-:Y:S05]  /*9f60*/  BRA `(.L_x_100) ;  /* 0xffffff8000c07947 */ /* 0x000fea000383ffff */
.L_x_33:
[----:B------:R-:W-:Y:S01]  /*9f70*/  HFMA2 R8, -RZ, RZ, -0.0 , 0 ;  /* 0x80000000ff087431 */ /* 0x000fe200000001ff */
[----:B------:R-:W-:Y:S02]  /*9f80*/  MOV R5, UR16 ;  /* 0x0000001000057c02 */ /* 0x000fe40008000f00 */
[----:B------:R-:W-:-:S07]  /*9f90*/  MOV R9, 0x80000000 ;  /* 0x8000000000097802 */ /* 0x000fce0000000f00 */
.L_x_101:
[----:B-1----:R1:W2:Y:S02]  /*9fa0*/  SYNCS.PHASECHK.TRANS64.TRYWAIT P0, [R5+URZ+0x68], R9 ;  /* 0x00006809050075a7 */ /* 0x0022a400080011ff */
[----:B--2---:R-:W-:Y:S05]  /*9fb0*/  @!P0 NANOSLEEP.SYNCS 0x989680 ;  /* 0x009896800000895d */ /* 0x004fea0003900000 */
[----:B------:R-:W2:Y:S02]  /*9fc0*/  @!P0 SYNCS.PHASECHK.TRANS64 P0, [R5+URZ+0x68], R9 ;  /* 0x00006809050085a7 */ /* 0x000ea400080010ff */
[----:B--2---:R-:W-:Y:S05]  /*9fd0*/  @!P0 BRA `(.L_x_101) ;  /* 0xfffffffc00f08947 */ /* 0x004fea000383ffff */
[----:B------:R-:W-:Y:S05]  /*9fe0*/  BRA `(.L_x_102) ;  /* 0xffffff8000b07947 */ /* 0x000fea000383ffff */
.L_x_34:
[----:B------:R-:W-:-:S07]  /*9ff0*/  MOV R2, UR16 ;  /* 0x0000001000027c02 */ /* 0x000fce0008000f00 */
.L_x_103:
[----:B--2---:R2:W3:Y:S02]  /*a000*/  SYNCS.PHASECHK.TRANS64.TRYWAIT P0, [R2+URZ+0x20], RZ ;  /* 0x000020ff020075a7 */ /* 0x0044e400080011ff */
[----:B---3--:R-:W-:Y:S05]  /*a010*/  @!P0 NANOSLEEP.SYNCS 0x989680 ;  /* 0x009896800000895d */ /* 0x008fea0003900000 */
[----:B------:R-:W3:Y:S02]  /*a020*/  @!P0 SYNCS.PHASECHK.TRANS64 P0, [R2+URZ+0x20], RZ ;  /* 0x000020ff020085a7 */ /* 0x000ee400080010ff */
[----:B---3--:R-:W-:Y:S05]  /*a030*/  @!P0 BRA `(.L_x_103) ;  /* 0xfffffffc00f08947 */ /* 0x008fea000383ffff */
[----:B------:R-:W-:Y:S05]  /*a040*/  BRA `(.L_x_104) ;  /* 0xffffff8400bc7947 */ /* 0x000fea000383ffff */
.L_x_35:
[----:B------:R-:W-:Y:S01]  /*a050*/  HFMA2 R4, -RZ, RZ, -0.0 , 0 ;  /* 0x80000000ff047431 */ /* 0x000fe200000001ff */
[----:B--2---:R-:W-:Y:S02]  /*a060*/  MOV R2, UR16 ;  /* 0x0000001000027c02 */ /* 0x004fe40008000f00 */
[----:B-1----:R-:W-:-:S07]  /*a070*/  MOV R5, 0x80000000 ;  /* 0x8000000000057802 */ /* 0x002fce0000000f00 */
.L_x_105:
[----:B-1----:R1:W2:Y:S02]  /*a080*/  SYNCS.PHASECHK.TRANS64.TRYWAIT P0, [R2+URZ+0x78], R5 ;  /* 0x00007805020075a7 */ /* 0x0022a400080011ff */
[----:B--2---:R-:W-:Y:S05]  /*a090*/  @!P0 NANOSLEEP.SYNCS 0x989680 ;  /* 0x009896800000895d */ /* 0x004fea0003900000 */
[----:B------:R-:W2:Y:S02]  /*a0a0*/  @!P0 SYNCS.PHASECHK.TRANS64 P0, [R2+URZ+0x78], R5 ;  /* 0x00007805020085a7 */ /* 0x000ea400080010ff */
[----:B--2---:R-:W-:Y:S05]  /*a0b0*/  @!P0 BRA `(.L_x_105) ;  /* 0xfffffffc00f08947 */ /* 0x004fea000383ffff */
[----:B------:R-:W-:Y:S05]  /*a0c0*/  BRA `(.L_x_106) ;  /* 0xffffff8400a47947 */ /* 0x000fea000383ffff */
.L_x_36:
[----:B------:R-:W-:Y:S02]  /*a0d0*/  MOV R4, UR16 ;  /* 0x0000001000047c02 */ /* 0x000fe40008000f00 */
[----:B------:R-:W-:Y:S02]  /*a0e0*/  MOV R6, 0x80000000 ;  /* 0x8000000000067802 */ /* 0x000fe40000000f00 */
[----:B------:R-:W-:-:S07]  /*a0f0*/  MOV R7, 0x80000000 ;  /* 0x8000000000077802 */ /* 0x000fce0000000f00 */
.L_x_107:
[----:B-1----:R1:W2:Y:S02]  /*a100*/  SYNCS.PHASECHK.TRANS64.TRYWAIT P0, [R4+URZ+0xb8], R7 ;  /* 0x0000b807040075a7 */ /* 0x0022a400080011ff */
[----:B--2---:R-:W-:Y:S05]  /*a110*/  @!P0 NANOSLEEP.SYNCS 0x989680 ;  /* 0x009896800000895d */ /* 0x004fea0003900000 */
[----:B------:R-:W2:Y:S02]  /*a120*/  @!P0 SYNCS.PHASECHK.TRANS64 P0, [R4+URZ+0xb8], R7 ;  /* 0x0000b807040085a7 */ /* 0x000ea400080010ff */
[----:B--2---:R-:W-:Y:S05]  /*a130*/  @!P0 BRA `(.L_x_107) ;  /* 0xfffffffc00f08947 */ /* 0x004fea000383ffff */
[----:B------:R-:W-:Y:S05]  /*a140*/  BRA `(.L_x_108) ;  /* 0xffffff8400947947 */ /* 0x000fea000383ffff */
.L_x_37:
[----:B------:R-:W-:-:S07]  /*a150*/  MOV R6, UR16 ;  /* 0x0000001000067c02 */ /* 0x000fce0008000f00 */
.L_x_109:
[----:B-1----:R1:W2:Y:S02]  /*a160*/  SYNCS.PHASECHK.TRANS64.TRYWAIT P0, [R6+URZ+0x68], RZ ;  /* 0x000068ff060075a7 */ /* 0x0022a400080011ff */
[----:B--2---:R-:W-:Y:S05]  /*a170*/  @!P0 NANOSLEEP.SYNCS 0x989680 ;  /* 0x009896800000895d */ /* 0x004fea0003900000 */
[----:B------:R-:W2:Y:S02]  /*a180*/  @!P0 SYNCS.PHASECHK.TRANS64 P0, [R6+URZ+0x68], RZ ;  /* 0x000068ff060085a7 */ /* 0x000ea400080010ff */
[----:B--2---:R-:W-:Y:S05]  /*a190*/  @!P0 BRA `(.L_x_109) ;  /* 0xfffffffc00f08947 */ /* 0x004fea000383ffff */
[----:B------:R-:W-:Y:S05]  /*a1a0*/  BRA `(.L_x_110) ;  /* 0xffffff8800a47947 */ /* 0x000fea000383ffff */
.L_x_39:
[----:B------:R-:W-:Y:S02]  /*a1b0*/  MOV R18, UR4 ;  /* 0x0000000400127c02 */ /* 0x000fe40008000f00 */
[-C--:B------:R-:W-:Y:S02]  /*a1c0*/  MOV R26, R19.reuse ;  /* 0x00000013001a7202 */ /* 0x080fe40000000f00 */
[----:B------:R-:W-:Y:S07]  /*a1d0*/  MOV R27, R19 ;  /* 0x00000013001b7202 */ /* 0x000fee0000000f00 */
.L_x_111:
[----:B-1----:R1:W2:Y:S02]  /*a1e0*/  SYNCS.PHASECHK.TRANS64.TRYWAIT P0, [R18+URZ], R27 ;  /* 0x0000001b120075a7 */ /* 0x0022a400080011ff */
[----:B--2---:R-:W-:Y:S05]  /*a1f0*/  @!P0 NANOSLEEP.SYNCS 0x989680 ;  /* 0x009896800000895d */ /* 0x004fea0003900000 */
[----:B------:R-:W2:Y:S02]  /*a200*/  @!P0 SYNCS.PHASECHK.TRANS64 P0, [R18+URZ], R27 ;  /* 0x0000001b120085a7 */ /* 0x000ea400080010ff */
[----:B--2---:R-:W-:Y:S05]  /*a210*/  @!P0 BRA `(.L_x_111) ;  /* 0xfffffffc00f08947 */ /* 0x004fea000383ffff */
[----:B------:R-:W-:Y:S05]  /*a220*/  BRA `(.L_x_112) ;  /* 0xffffff9800f47947 */ /* 0x000fea000383ffff */
.L_x_40:
[----:B------:R-:W-:Y:S02]  /*a230*/  MOV R25, UR16 ;  /* 0x0000001000197c02 */ /* 0x000fe40008000f00 */
[----:B------:R-:W-:Y:S07]  /*a240*/  MOV R27, R26 ;  /* 0x0000001a001b7202 */ /* 0x000fee0000000f00 */
.L_x_113:
[----:B-1----:R1:W2:Y:S02]  /*a250*/  SYNCS.PHASECHK.TRANS64.TRYWAIT P0, [R25+URZ+0x80], R27 ;  /* 0x0000801b190075a7 */ /* 0x0022a400080011ff */
[----:B--2---:R-:W-:Y:S05]  /*a260*/  @!P0 NANOSLEEP.SYNCS 0x989680 ;  /* 0x009896800000895d */ /* 0x004fea0003900000 */
[----:B------:R-:W2:Y:S02]  /*a270*/  @!P0 SYNCS.PHASECHK.TRANS64 P0, [R25+URZ+0x80], R27 ;  /* 0x0000801b190085a7 */ /* 0x000ea400080010ff */
[----:B--2---:R-:W-:Y:S05]  /*a280*/  @!P0 BRA `(.L_x_113) ;  /* 0xfffffffc00f08947 */ /* 0x004fea000383ffff */
[----:B------:R-:W-:Y:S05]  /*a290*/  BRA `(.L_x_114) ;  /* 0xffffff9c00cc7947 */ /* 0x000fea000383ffff */
.L_x_41:
[----:B------:R-:W-:Y:S02]  /*a2a0*/  MOV R18, UR16 ;  /* 0x0000001000127c02 */ /* 0x000fe40008000f00 */
[----:B------:R-:W-:Y:S07]  /*a2b0*/  MOV R27, R26 ;  /* 0x0000001a001b7202 */ /* 0x000fee0000000f00 */
.L_x_115:
[----:B-1----:R1:W2:Y:S02]  /*a2c0*/  SYNCS.PHASECHK.TRANS64.TRYWAIT P0, [R18+URZ+0x20], R27 ;  /* 0x0000201b120075a7 */ /* 0x0022a400080011ff */
[----:B--2---:R-:W-:Y:S05]  /*a2d0*/  @!P0 NANOSLEEP.SYNCS 0x989680 ;  /* 0x009896800000895d */ /* 0x004fea0003900000 */
[----:B------:R-:W2:Y:S02]  /*a2e0*/  @!P0 SYNCS.PHASECHK.TRANS64 P0, [R18+URZ+0x20], R27 ;  /* 0x0000201b120085a7 */ /* 0x000ea400080010ff */
[----:B--2---:R-:W-:Y:S05]  /*a2f0*/  @!P0 BRA `(.L_x_115) ;  /* 0xfffffffc00f08947 */ /* 0x004fea000383ffff */
[----:B------:R-:W-:Y:S05]  /*a300*/  BRA `(.L_x_116) ;  /* 0xffffffa400f07947 */ /* 0x000fea000383ffff */
.L_x_42:
[----:B------:R-:W-:Y:S02]  /*a310*/  MOV R19, UR16 ;  /* 0x0000001000137c02 */ /* 0x000fe40008000f00 */
[-C--:B------:R-:W-:Y:S02]  /*a320*/  MOV R26, R25.reuse ;  /* 0x00000019001a7202 */ /* 0x080fe40000000f00 */
[----:B------:R-:W-:Y:S07]  /*a330*/  MOV R27, R25 ;  /* 0x00000019001b7202 */ /* 0x000fee0000000f00 */
.L_x_117:
[----:B-1----:R1:W2:Y:S02]  /*a340*/  SYNCS.PHASECHK.TRANS64.TRYWAIT P0, [R19+URZ+0xb8], R27 ;  /* 0x0000b81b130075a7 */ /* 0x0022a400080011ff */
[----:B--2---:R-:W-:Y:S05]  /*a350*/  @!P0 NANOSLEEP.SYNCS 0x989680 ;  /* 0x009896800000895d */ /* 0x004fea0003900000 */
[----:B------:R-:W2:Y:S02]  /*a360*/  @!P0 SYNCS.PHASECHK.TRANS64 P0, [R19+URZ+0xb8], R27 ;  /* 0x0000b81b130085a7 */ /* 0x000ea400080010ff */
[----:B--2---:R-:W-:Y:S05]  /*a370*/  @!P0 BRA `(.L_x_117) ;  /* 0xfffffffc00f08947 */ /* 0x004fea000383ffff */
[----:B------:R-:W-:Y:S05]  /*a380*/  BRA `(.L_x_118) ;  /* 0xffffffa400dc7947 */ /* 0x000fea000383ffff */
.L_x_43:
[----:B------:R-:W-:Y:S02]  /*a390*/  SHF.L.U32 R26, R20, 0x1f, RZ ;  /* 0x0000001f141a7819 */ /* 0x000fe400000006ff */
[----:B------:R-:W-:Y:S02]  /*a3a0*/  MOV R18, UR16 ;  /* 0x0000001000127c02 */ /* 0x000fe40008000f00 */
[----:B------:R-:W-:Y:S07]  /*a3b0*/  MOV R27, R26 ;  /* 0x0000001a001b7202 */ /* 0x000fee0000000f00 */
.L_x_119:
[----:B-1----:R1:W2:Y:S02]  /*a3c0*/  SYNCS.PHASECHK.TRANS64.TRYWAIT P0, [R18+URZ+0x68], R27 ;  /* 0x0000681b120075a7 */ /* 0x0022a400080011ff */
[----:B--2---:R-:W-:Y:S05]  /*a3d0*/  @!P0 NANOSLEEP.SYNCS 0x989680 ;  /* 0x009896800000895d */ /* 0x004fea0003900000 */
[----:B------:R-:W2:Y:S02]  /*a3e0*/  @!P0 SYNCS.PHASECHK.TRANS64 P0, [R18+URZ+0x68], R27 ;  /* 0x0000681b120085a7 */ /* 0x000ea400080010ff */
[----:B--2---:R-:W-:Y:S05]  /*a3f0*/  @!P0 BRA `(.L_x_119) ;  /* 0xfffffffc00f08947 */ /* 0x004fea000383ffff */
[----:B------:R-:W-:Y:S05]  /*a400*/  BRA `(.L_x_120) ;  /* 0xffffffa800387947 */ /* 0x000fea000383ffff */
.L_x_45:
[----:B------:R-:W-:Y:S02]  /*a410*/  MOV R2, UR16 ;  /* 0x0000001000027c02 */ /* 0x000fe40008000f00 */
[----:B------:R-:W-:Y:S02]  /*a420*/  MOV R4, 0x80000000 ;  /* 0x8000000000047802 */ /* 0x000fe40000000f00 */
[----:B------:R-:W-:-:S07]  /*a430*/  MOV R5, 0x80000000 ;  /* 0x8000000000057802 */ /* 0x000fce0000000f00 */
.L_x_121:
[----:B--2---:R2:W4:Y:S02]  /*a440*/  SYNCS.PHASECHK.TRANS64.TRYWAIT P0, [R2+URZ+0xa0], R5 ;  /* 0x0000a005020075a7 */ /* 0x00452400080011ff */
[----:B----4-:R-:W-:Y:S05]  /*a450*/  @!P0 NANOSLEEP.SYNCS 0x989680 ;  /* 0x009896800000895d */ /* 0x010fea0003900000 */
[----:B------:R-:W4:Y:S02]  /*a460*/  @!P0 SYNCS.PHASECHK.TRANS64 P0, [R2+URZ+0xa0], R5 ;  /* 0x0000a005020085a7 */ /* 0x000f2400080010ff */
[----:B----4-:R-:W-:Y:S05]  /*a470*/  @!P0 BRA `(.L_x_121) ;  /* 0xfffffffc00f08947 */ /* 0x010fea000383ffff */
[----:B------:R-:W-:Y:S05]  /*a480*/  BRA `(.L_x_122) ;  /* 0xffffffa800f47947 */ /* 0x000fea000383ffff */
.L_x_46:
[----:B------:R-:W-:Y:S01]  /*a490*/  HFMA2 R4, -RZ, RZ, -0.0 , 0 ;  /* 0x80000000ff047431 */ /* 0x000fe200000001ff */
[----:B--2---:R-:W-:Y:S02]  /*a4a0*/  MOV R2, UR16 ;  /* 0x0000001000027c02 */ /* 0x004fe40008000f00 */
[----:B------:R-:W-:-:S07]  /*a4b0*/  MOV R5, 0x80000000 ;  /* 0x8000000000057802 */ /* 0x000fce0000000f00 */
.L_x_123:
[----:B-1----:R1:W2:Y:S02]  /*a4c0*/  SYNCS.PHASECHK.TRANS64.TRYWAIT P0, [R2+URZ+0xa8], R5 ;  /* 0x0000a805020075a7 */ /* 0x0022a400080011ff */
[----:B--2---:R-:W-:Y:S05]  /*a4d0*/  @!P0 NANOSLEEP.SYNCS 0x989680 ;  /* 0x009896800000895d */ /* 0x004fea0003900000 */
[----:B------:R-:W2:Y:S02]  /*a4e0*/  @!P0 SYNCS.PHASECHK.TRANS64 P0, [R2+URZ+0xa8], R5 ;  /* 0x0000a805020085a7 */ /* 0x000ea400080010ff */
[----:B--2---:R-:W-:Y:S05]  /*a4f0*/  @!P0 BRA `(.L_x_123) ;  /* 0xfffffffc00f08947 */ /* 0x004fea000383ffff */
[----:B------:R-:W-:Y:S05]  /*a500*/  BRA `(.L_x_124) ;  /* 0xffffffa800e47947 */ /* 0x000fea000383ffff */
.L_x_47:
[----:B------:R-:W-:Y:S02]  /*a510*/  MOV R3, UR16 ;  /* 0x0000001000037c02 */ /* 0x000fe40008000f00 */
[----:B------:R-:W-:-:S07]  /*a520*/  MOV R7, R6 ;  /* 0x0000000600077202 */ /* 0x000fce0000000f00 */
.L_x_125:
[----:B-1----:R1:W2:Y:S02]  /*a530*/  SYNCS.PHASECHK.TRANS64.TRYWAIT P0, [R3+URZ+0x80], R7 ;  /* 0x00008007030075a7 */ /* 0x0022a400080011ff */
[----:B--2---:R-:W-:Y:S05]  /*a540*/  @!P0 NANOSLEEP.SYNCS 0x989680 ;  /* 0x009896800000895d */ /* 0x004fea0003900000 */
[----:B------:R-:W2:Y:S02]  /*a550*/  @!P0 SYNCS.PHASECHK.TRANS64 P0, [R3+URZ+0x80], R7 ;  /* 0x00008007030085a7 */ /* 0x000ea400080010ff */
[----:B--2---:R-:W-:Y:S05]  /*a560*/  @!P0 BRA `(.L_x_125) ;  /* 0xfffffffc00f08947 */ /* 0x004fea000383ffff */
[----:B------:R-:W-:Y:S05]  /*a570*/  BRA `(.L_x_126) ;  /* 0xffffffac00c87947 */ /* 0x000fea000383ffff */
.L_x_54:
[----:B------:R-:W-:Y:S02]  /*a580*/  MOV R4, UR6 ;  /* 0x0000000600047c02 */ /* 0x000fe40008000f00 */
[----:B------:R-:W-:-:S07]  /*a590*/  MOV R5, UR6 ;  /* 0x0000000600057c02 */ /* 0x000fce0008000f00 */
.L_x_127:
[----:B-1----:R1:W2:Y:S02]  /*a5a0*/  SYNCS.PHASECHK.TRANS64.TRYWAIT P1, [UR9+0x30], R5 ;  /* 0x00003005ff0075a7 */ /* 0x0022a40008021109 */
[----:B--2---:R-:W-:Y:S05]  /*a5b0*/  @!P1 NANOSLEEP.SYNCS 0x989680 ;  /* 0x009896800000995d */ /* 0x004fea0003900000 */
[----:B------:R-:W2:Y:S02]  /*a5c0*/  @!P1 SYNCS.PHASECHK.TRANS64 P1, [UR9+0x30], R5 ;  /* 0x00003005ff0095a7 */ /* 0x000ea40008021009 */
[----:B--2---:R-:W-:Y:S05]  /*a5d0*/  @!P1 BRA `(.L_x_127) ;  /* 0xfffffffc00f09947 */ /* 0x004fea000383ffff */
[----:B------:R-:W-:Y:S05]  /*a5e0*/  BRA `(.L_x_128) ;  /* 0xffffffb8008c7947 */ /* 0x000fea000383ffff */
.L_x_55:
[----:B------:R-:W-:Y:S02]  /*a5f0*/  MOV R4, UR5 ;  /* 0x0000000500047c02 */ /* 0x000fe40008000f00 */
[----:B-1----:R-:W-:Y:S02]  /*a600*/  MOV R5, UR5 ;  /* 0x0000000500057c02 */ /* 0x002fe40008000f00 */
[----:B------:R-:W-:-:S07]  /*a610*/  MOV R2, UR4 ;  /* 0x0000000400027c02 */ /* 0x000fce0008000f00 */
.L_x_129:
[----:B-1----:R1:W2:Y:S02]  /*a620*/  SYNCS.PHASECHK.TRANS64.TRYWAIT P1, [R2+URZ+0x60], R5 ;  /* 0x00006005020075a7 */ /* 0x0022a400080211ff */
[----:B--2---:R-:W-:Y:S05]  /*a630*/  @!P1 NANOSLEEP.SYNCS 0x989680 ;  /* 0x009896800000995d */ /* 0x004fea0003900000 */
[----:B------:R-:W2:Y:S02]  /*a640*/  @!P1 SYNCS.PHASECHK.TRANS64 P1, [R2+URZ+0x60], R5 ;  /* 0x00006005020095a7 */ /* 0x000ea400080210ff */
[----:B--2---:R-:W-:Y:S05]  /*a650*/  @!P1 BRA `(.L_x_129) ;  /* 0xfffffffc00f09947 */ /* 0x004fea000383ffff */
[----:B------:R-:W-:Y:S05]  /*a660*/  BRA `(.L_x_130) ;  /* 0xffffffb800847947 */ /* 0x000fea000383ffff */
.L_x_56:
[----:B------:R-:W-:Y:S02]  /*a670*/  MOV R6, UR6 ;  /* 0x0000000600067c02 */ /* 0x000fe40008000f00 */
[----:B------:R-:W-:Y:S02]  /*a680*/  MOV R7, UR6 ;  /* 0x0000000600077c02 */ /* 0x000fe40008000f00 */
[----:B------:R-:W-:-:S07]  /*a690*/  MOV R4, UR4 ;  /* 0x0000000400047c02 */ /* 0x000fce0008000f00 */
.L_x_131:
[----:B-1----:R1:W2:Y:S02]  /*a6a0*/  SYNCS.PHASECHK.TRANS64.TRYWAIT P1, [R4+URZ+0x50], R7 ;  /* 0x00005007040075a7 */ /* 0x0022a400080211ff */
[----:B--2---:R-:W-:Y:S05]  /*a6b0*/  @!P1 NANOSLEEP.SYNCS 0x989680 ;  /* 0x009896800000995d */ /* 0x004fea0003900000 */
[----:B------:R-:W2:Y:S02]  /*a6c0*/  @!P1 SYNCS.PHASECHK.TRANS64 P1, [R4+URZ+0x50], R7 ;  /* 0x00005007040095a7 */ /* 0x000ea400080210ff */
[----:B--2---:R-:W-:Y:S05]  /*a6d0*/  @!P1 BRA `(.L_x_131) ;  /* 0xfffffffc00f09947 */ /* 0x004fea000383ffff */
[----:B------:R-:W-:Y:S05]  /*a6e0*/  BRA `(.L_x_132) ;  /* 0xffffffc800087947 */ /* 0x000fea000383ffff */
.L_x_57:
[----:B------:R-:W-:Y:S02]  /*a6f0*/  MOV R6, UR5 ;  /* 0x0000000500067c02 */ /* 0x000fe40008000f00 */
[----:B------:R-:W-:Y:S02]  /*a700*/  MOV R7, UR5 ;  /* 0x0000000500077c02 */ /* 0x000fe40008000f00 */
[----:B------:R-:W-:-:S07]  /*a710*/  MOV R4, UR4 ;  /* 0x0000000400047c02 */ /* 0x000fce0008000f00 */
.L_x_133:
[----:B-1----:R1:W2:Y:S02]  /*a720*/  SYNCS.PHASECHK.TRANS64.TRYWAIT P1, [R4+URZ+0x70], R7 ;  /* 0x00007007040075a7 */ /* 0x0022a400080211ff */
[----:B--2---:R-:W-:Y:S05]  /*a730*/  @!P1 NANOSLEEP.SYNCS 0x989680 ;  /* 0x009896800000995d */ /* 0x004fea0003900000 */
[----:B------:R-:W2:Y:S02]  /*a740*/  @!P1 SYNCS.PHASECHK.TRANS64 P1, [R4+URZ+0x70], R7 ;  /* 0x00007007040095a7 */ /* 0x000ea400080210ff */
[----:B--2---:R-:W-:Y:S05]  /*a750*/  @!P1 BRA `(.L_x_133) ;  /* 0xfffffffc00f09947 */ /* 0x004fea000383ffff */
[----:B------:R-:W-:Y:S05]  /*a760*/  BRA `(.L_x_134) ;  /* 0xffffffc800087947 */ /* 0x000fea000383ffff */
.L_x_58:
[----:B------:R-:W-:Y:S02]  /*a770*/  MOV R6, UR5 ;  /* 0x0000000500067c02 */ /* 0x000fe40008000f00 */
[----:B------:R-:W-:Y:S02]  /*a780*/  MOV R7, UR5 ;  /* 0x0000000500077c02 */ /* 0x000fe40008000f00 */
[----:B------:R-:W-:-:S07]  /*a790*/  MOV R5, UR4 ;  /* 0x0000000400057c02 */ /* 0x000fce0008000f00 */
.L_x_135:
[----:B-1----:R1:W2:Y:S02]  /*a7a0*/  SYNCS.PHASECHK.TRANS64.TRYWAIT P1, [R5+URZ+0x88], R7 ;  /* 0x00008807050075a7 */ /* 0x0022a400080211ff */
[----:B--2---:R-:W-:Y:S05]  /*a7b0*/  @!P1 NANOSLEEP.SYNCS 0x989680 ;  /* 0x009896800000995d */ /* 0x004fea0003900000 */
[----:B------:R-:W2:Y:S02]  /*a7c0*/  @!P1 SYNCS.PHASECHK.TRANS64 P1, [R5+URZ+0x88], R7 ;  /* 0x00008807050095a7 */ /* 0x000ea400080210ff */
[----:B--2---:R-:W-:Y:S05]  /*a7d0*/  @!P1 BRA `(.L_x_135) ;  /* 0xfffffffc00f09947 */ /* 0x004fea000383ffff */
[----:B------:R-:W-:Y:S05]  /*a7e0*/  BRA `(.L_x_136) ;  /* 0xffffffcc006c7947 */ /* 0x000fea000383ffff */
.L_x_60:
[----:B-1----:R1:W2:Y:S02]  /*a7f0*/  SYNCS.PHASECHK.TRANS64.TRYWAIT P0, [R2+URZ+0x90], RZ ;  /* 0x000090ff020075a7 */ /* 0x0022a400080011ff */
[----:B--2---:R-:W-:Y:S05]  /*a800*/  @!P0 NANOSLEEP.SYNCS 0x989680 ;  /* 0x009896800000895d */ /* 0x004fea0003900000 */
[----:B------:R-:W2:Y:S02]  /*a810*/  @!P0 SYNCS.PHASECHK.TRANS64 P0, [R2+URZ+0x90], RZ ;  /* 0x000090ff020085a7 */ /* 0x000ea400080010ff */
[----:B--2---:R-:W-:Y:S05]  /*a820*/  @!P0 BRA `(.L_x_60) ;  /* 0xfffffffc00f08947 */ /* 0x004fea000383ffff */
[----:B------:R-:W-:Y:S05]  /*a830*/  BRA `(.L_x_137) ;  /* 0xffffffd400087947 */ /* 0x000fea000383ffff */
.L_x_63:
[----:B----4-:R4:W5:Y:S02]  /*a840*/  SYNCS.PHASECHK.TRANS64.TRYWAIT P0, [R2+URZ+0x98], RZ ;  /* 0x000098ff020075a7 */ /* 0x01096400080011ff */
[----:B-----5:R-:W-:Y:S05]  /*a850*/  @!P0 NANOSLEEP.SYNCS 0x989680 ;  /* 0x009896800000895d */ /* 0x020fea0003900000 */
[----:B------:R-:W5:Y:S02]  /*a860*/  @!P0 SYNCS.PHASECHK.TRANS64 P0, [R2+URZ+0x98], RZ ;  /* 0x000098ff020085a7 */ /* 0x000f6400080010ff */
[----:B-----5:R-:W-:Y:S05]  /*a870*/  @!P0 BRA `(.L_x_63) ;  /* 0xfffffffc00f08947 */ /* 0x020fea000383ffff */
[----:B------:R-:W-:Y:S05]  /*a880*/  BRA `(.L_x_138) ;  /* 0xffffffd800bc7947 */ /* 0x000fea000383ffff */
.L_x_69:
[----:B------:R-:W-:-:S07]  /*a890*/  MOV R5, R4 ;  /* 0x0000000400057202 */ /* 0x000fce0000000f00 */
.L_x_139:
[----:B-1----:R1:W2:Y:S02]  /*a8a0*/  SYNCS.PHASECHK.TRANS64.TRYWAIT P0, [R3+URZ+0xb0], R5 ;  /* 0x0000b005030075a7 */ /* 0x0022a400080011ff */
[----:B--2---:R-:W-:Y:S05]  /*a8b0*/  @!P0 NANOSLEEP.SYNCS 0x989680 ;  /* 0x009896800000895d */ /* 0x004fea0003900000 */
[----:B------:R-:W2:Y:S02]  /*a8c0*/  @!P0 SYNCS.PHASECHK.TRANS64 P0, [R3+URZ+0xb0], R5 ;  /* 0x0000b005030085a7 */ /* 0x000ea400080010ff */
[----:B--2---:R-:W-:Y:S05]  /*a8d0*/  @!P0 BRA `(.L_x_139) ;  /* 0xfffffffc00f08947 */ /* 0x004fea000383ffff */
[----:B------:R-:W-:Y:S05]  /*a8e0*/  BRA `(.L_x_140) ;  /* 0xffffffe400e47947 */ /* 0x000fea000383ffff */
        .weak           $__internal_0_$__cuda_sm10x_tcgen05_guardrail_trap_col_being_dealloced_not_returned_by_alloc
        .type           $__internal_0_$__cuda_sm10x_tcgen05_guardrail_trap_col_being_dealloced_not_returned_by_alloc,@function
        .size           $__internal_0_$__cuda_sm10x_tcgen05_guardrail_trap_col_being_dealloced_not_returned_by_alloc,($__internal_1_$__cuda_sm10x_tcgen05_guardrail_trap_phase_invalid_during_alloc - $__internal_0_$__cuda_sm10x_tcgen05_guardrail_trap_col_being_dealloced_not_returned_by_alloc)
$__internal_0_$__cuda_sm10x_tcgen05_guardrail_trap_col_being_dealloced_not_returned_by_alloc:
[----:B------:R-:W-:Y:S05]  /*a8f0*/  BPT.TRAP 0x1 ;  /* 0x000000040000795c */ /* 0x000fea0000300000 */
[----:B------:R-:W-:-:S04]  /*a900*/  HFMA2 R3, -RZ, RZ, 0, 0 ;  /* 0x00000000ff037431 */ /* 0x000fc800000001ff */
[----:B------:R-:W-:Y:S05]  /*a910*/  RET.REL.NODEC R2 `(kernel_cutlass_kernel_flash_attncuteflash_bwd_sm100FlashAttentionBackwardSm100_object_at__tensor0000o12811101213_None_tensor0000o12811101213_None_tensor0000o12811101213_tensorptrf32gmemo1_0) ;  /* 0xffffff5402b87950 */ /* 0x000fea0003c3ffff */
        .weak           $__internal_1_$__cuda_sm10x_tcgen05_guardrail_trap_phase_invalid_during_alloc
        .type           $__internal_1_$__cuda_sm10x_tcgen05_guardrail_trap_phase_invalid_during_alloc,@function
        .size           $__internal_1_$__cuda_sm10x_tcgen05_guardrail_trap_phase_invalid_during_alloc,($__internal_2_$__cuda_sm10x_tcgen05_guardrail_trap_unallocated_columns_being_dealloced - $__internal_1_$__cuda_sm10x_tcgen05_guardrail_trap_phase_invalid_during_alloc)
$__internal_1_$__cuda_sm10x_tcgen05_guardrail_trap_phase_invalid_during_alloc:
[----:B------:R-:W-:Y:S05]  /*a920*/  BPT.TRAP 0x1 ;  /* 0x000000040000795c */ /* 0x000fea0000300000 */
[----:B------:R-:W-:-:S04]  /*a930*/  MOV R3, 0x0 ;  /* 0x0000000000037802 */ /* 0x000fc80000000f00 */
[----:B------:R-:W-:Y:S05]  /*a940*/  RET.REL.NODEC R2 `(kernel_cutlass_kernel_flash_attncuteflash_bwd_sm100FlashAttentionBackwardSm100_object_at__tensor0000o12811101213_None_tensor0000o12811101213_None_tensor0000o12811101213_tensorptrf32gmemo1_0) ;  /* 0xffffff5402ac7950 */ /* 0x000fea0003c3ffff */
        .weak           $__internal_2_$__cuda_sm10x_tcgen05_guardrail_trap_unallocated_columns_being_dealloced
        .type           $__internal_2_$__cuda_sm10x_tcgen05_guardrail_trap_unallocated_columns_being_dealloced,@function
        .size           $__internal_2_$__cuda_sm10x_tcgen05_guardrail_trap_unallocated_columns_being_dealloced,(.L_x_144 - $__internal_2_$__cuda_sm10x_tcgen05_guardrail_trap_unallocated_columns_being_dealloced)
$__internal_2_$__cuda_sm10x_tcgen05_guardrail_trap_unallocated_columns_being_dealloced:
[----:B------:R-:W-:Y:S05]  /*a950*/  BPT.TRAP 0x1 ;  /* 0x000000040000795c */ /* 0x000fea0000300000 */
[----:B------:R-:W-:-:S04]  /*a960*/  HFMA2 R3, -RZ, RZ, 0, 0 ;  /* 0x00000000ff037431 */ /* 0x000fc800000001ff */
[----:B------:R-:W-:Y:S05]  /*a970*/  RET.REL.NODEC R2 `(kernel_cutlass_kernel_flash_attncuteflash_bwd_sm100FlashAttentionBackwardSm100_object_at__tensor0000o12811101213_None_tensor0000o12811101213_None_tensor0000o12811101213_tensorptrf32gmemo1_0) ;  /* 0xffffff5402a07950 */ /* 0x000fea0003c3ffff */
.L_x_141:
[----:B------:R-:W-:-:S00]  /*a980*/  BRA `(.L_x_141) ;  /* 0xfffffffc00fc7947 */ /* 0x000fc0000383ffff */
[----:B------:R-:W-:-:S00]  /*a990*/  NOP ;  /* 0x0000000000007918 */ /* 0x000fc00000000000 */
        /* <DEDUP_REMOVED lines=14> */
.L_x_144:


//--------------------- .nv.shared.kernel_cutlass_kernel_flash_attncuteflash_bwd_sm100FlashAttentionBackwardSm100_object_at__tensor0000o12811101213_None_tensor0000o12811101213_None_tensor0000o12811101213_tensorptrf32gmemo1_0 --------------------------
	.section	.nv.shared.kernel_cutlass_kernel_flash_attncuteflash_bwd_sm100FlashAttentionBackwardSm100_object_at__tensor0000o12811101213_None_tensor0000o12811101213_None_tensor0000o12811101213_tensorptrf32gmemo1_0,"aw",@nobits
	.sectionflags	@""
	.align	1024
	.zero		1024


//--------------------- .nv.shared.reserved.0     --------------------------
	.section	.nv.shared.reserved.0,"aw",@nobits
	.align	8
	.weak		__nv_reservedSMEM_offset_0_alias
	.size		__nv_reservedSMEM_offset_0_alias, 0, 64
	.other		__nv_reservedSMEM_offset_0_alias,@"STO_CUDA_RESERVED_SHARED STV_DEFAULT"
__nv_reservedSMEM_offset_0_alias:
	.zero		0
.nv.shared.reserved.0:
	.zero		64
	.weak		__nv_reservedSMEM_allocation_phase
	.type		__nv_reservedSMEM_allocation_phase,@object
	.size		__nv_reservedSMEM_allocation_phase,(.L_0 - __nv_reservedSMEM_allocation_phase)
__nv_reservedSMEM_allocation_phase:
	.zero		1
.L_0:
	.zero		7
	.weak		__nv_reservedSMEM_devtool_atexit_pc
	.type		__nv_reservedSMEM_devtool_atexit_pc,@object
	.size		__nv_reservedSMEM_devtool_atexit_pc,(__nv_reservedSMEM_allocation_mask - __nv_reservedSMEM_devtool_atexit_pc)
__nv_reservedSMEM_devtool_atexit_pc:
	.zero		8
	.weak		__nv_reservedSMEM_allocation_mask
	.type		__nv_reservedSMEM_allocation_mask,@object
	.size		__nv_reservedSMEM_allocation_mask,(.L_2 - __nv_reservedSMEM_allocation_mask)
__nv_reservedSMEM_allocation_mask:
	.zero		4
.L_2:


//--------------------- .nv.constant0.kernel_cutlass_kernel_flash_attncuteflash_bwd_sm100FlashAttentionBackwardSm100_object_at__tensor0000o12811101213_None_tensor0000o12811101213_None_tensor0000o12811101213_tensorptrf32gmemo1_0 --------------------------
	.section	.nv.constant0.kernel_cutlass_kernel_flash_attncuteflash_bwd_sm100FlashAttentionBackwardSm100_object_at__tensor0000o12811101213_None_tensor0000o12811101213_None_tensor0000o12811101213_tensorptrf32gmemo1_0,"a",@progbits
	.sectionflags	@""
	.align	4
.nv.constant0.kernel_cutlass_kernel_flash_attncuteflash_bwd_sm100FlashAttentionBackwardSm100_object_at__tensor0000o12811101213_None_tensor0000o12811101213_None_tensor0000o12811101213_tensorptrf32gmemo1_0:
	.zero		2032


//--------------------- SYMBOLS --------------------------

	.type		.nv.reservedSmem.offset0,@object
	.size		.nv.reservedSmem.offset0,0x4
	.type		.nv.reservedSmem.cap,@object
	.size		.nv.reservedSmem.cap,0x4
